//
// Generated by NVIDIA NVVM Compiler
//
// Compiler Build ID: CL-36424714
// Cuda compilation tools, release 13.0, V13.0.88
// Based on NVVM 20.0.0
//

.version 9.0
.target sm_100
.address_size 64

	// .globl	_Z9rp_tilingPKfS0_Pfiii
// _ZZ9rp_tilingPKfS0_PfiiiE5tileA has been demoted
// _ZZ9rp_tilingPKfS0_PfiiiE5tileB has been demoted
// _ZZ13normal_tilingPKfS0_PfiiiE5tileA has been demoted
// _ZZ13normal_tilingPKfS0_PfiiiE5tileB has been demoted

.visible .entry _Z9rp_tilingPKfS0_Pfiii(
	.param .u64 .ptr .align 1 _Z9rp_tilingPKfS0_Pfiii_param_0,
	.param .u64 .ptr .align 1 _Z9rp_tilingPKfS0_Pfiii_param_1,
	.param .u64 .ptr .align 1 _Z9rp_tilingPKfS0_Pfiii_param_2,
	.param .u32 _Z9rp_tilingPKfS0_Pfiii_param_3,
	.param .u32 _Z9rp_tilingPKfS0_Pfiii_param_4,
	.param .u32 _Z9rp_tilingPKfS0_Pfiii_param_5
)
{
	.reg .pred 	%p<47>;
	.reg .b32 	%r<110>;
	.reg .b32 	%f<151>;
	.reg .b64 	%rd<16>;
	// demoted variable
	.shared .align 4 .b8 _ZZ9rp_tilingPKfS0_PfiiiE5tileA[4096];
	// demoted variable
	.shared .align 4 .b8 _ZZ9rp_tilingPKfS0_PfiiiE5tileB[4096];
	ld.param.u64 	%rd7, [_Z9rp_tilingPKfS0_Pfiii_param_0];
	ld.param.u64 	%rd5, [_Z9rp_tilingPKfS0_Pfiii_param_1];
	ld.param.u32 	%r48, [_Z9rp_tilingPKfS0_Pfiii_param_3];
	ld.param.u32 	%r49, [_Z9rp_tilingPKfS0_Pfiii_param_4];
	ld.param.u32 	%r50, [_Z9rp_tilingPKfS0_Pfiii_param_5];
	cvta.to.global.u64 	%rd1, %rd7;
	mov.u32 	%r1, %tid.x;
	mov.u32 	%r2, %tid.y;
	mov.u32 	%r51, %ctaid.x;
	mov.u32 	%r52, %ctaid.y;
	shl.b32 	%r53, %r52, 5;
	add.s32 	%r3, %r53, %r2;
	shl.b32 	%r54, %r51, 5;
	add.s32 	%r4, %r54, %r1;
	setp.lt.s32 	%p1, %r49, 1;
	mov.f32 	%f149, 0f00000000;
	@%p1 bra 	$L__BB0_42;
	add.s32 	%r56, %r49, 31;
	shr.u32 	%r5, %r56, 5;
	mul.lo.s32 	%r6, %r49, %r3;
	shl.b32 	%r57, %r2, 7;
	mov.u32 	%r58, _ZZ9rp_tilingPKfS0_PfiiiE5tileA;
	add.s32 	%r7, %r58, %r57;
	shl.b32 	%r59, %r1, 2;
	mov.u32 	%r60, _ZZ9rp_tilingPKfS0_PfiiiE5tileB;
	add.s32 	%r8, %r60, %r59;
	cvta.to.global.u64 	%rd2, %rd5;
	mov.f32 	%f149, 0f00000000;
	mov.b32 	%r100, 0;
	mov.u32 	%r99, %r49;
$L__BB0_2:
	setp.ne.s32 	%p2, %r1, 0;
	min.s32 	%r61, %r99, 32;
	max.s32 	%r11, %r61, 1;
	@%p2 bra 	$L__BB0_25;
	shl.b32 	%r12, %r100, 5;
	setp.le.s32 	%p3, %r49, %r12;
	@%p3 bra 	$L__BB0_25;
	and.b32  	%r13, %r11, 3;
	setp.lt.s32 	%p4, %r99, 4;
	mov.b32 	%r105, 0;
	@%p4 bra 	$L__BB0_15;
	mov.u32 	%r64, _ZZ9rp_tilingPKfS0_PfiiiE5tileA;
	add.s32 	%r65, %r57, %r64;
	add.s32 	%r103, %r65, 8;
	and.b32  	%r66, %r11, 60;
	neg.s32 	%r104, %r66;
	add.s32 	%r102, %r6, %r12;
	add.s32 	%r101, %r12, 3;
$L__BB0_6:
	setp.ge.s32 	%p5, %r3, %r48;
	add.s32 	%r22, %r101, -2;
	add.s32 	%r67, %r101, -3;
	setp.ge.s32 	%p6, %r67, %r49;
	mul.wide.s32 	%rd8, %r102, 4;
	add.s64 	%rd3, %rd1, %rd8;
	mov.f32 	%f134, 0f00000000;
	or.pred  	%p7, %p5, %p6;
	@%p7 bra 	$L__BB0_8;
	ld.global.f32 	%f134, [%rd3];
$L__BB0_8:
	st.shared.f32 	[%r103+-8], %f134;
	setp.ge.s32 	%p9, %r22, %r49;
	mov.f32 	%f135, 0f00000000;
	or.pred  	%p10, %p5, %p9;
	@%p10 bra 	$L__BB0_10;
	ld.global.f32 	%f135, [%rd3+4];
$L__BB0_10:
	st.shared.f32 	[%r103+-4], %f135;
	add.s32 	%r68, %r22, 1;
	setp.ge.s32 	%p12, %r68, %r49;
	mov.f32 	%f136, 0f00000000;
	or.pred  	%p13, %p5, %p12;
	@%p13 bra 	$L__BB0_12;
	ld.global.f32 	%f136, [%rd3+8];
$L__BB0_12:
	st.shared.f32 	[%r103], %f136;
	setp.ge.s32 	%p15, %r101, %r49;
	mov.f32 	%f137, 0f00000000;
	or.pred  	%p16, %p5, %p15;
	@%p16 bra 	$L__BB0_14;
	ld.global.f32 	%f137, [%rd3+12];
$L__BB0_14:
	and.b32  	%r105, %r11, 60;
	st.shared.f32 	[%r103+4], %f137;
	add.s32 	%r104, %r104, 4;
	add.s32 	%r103, %r103, 16;
	add.s32 	%r102, %r102, 4;
	add.s32 	%r101, %r101, 4;
	setp.ne.s32 	%p17, %r104, 0;
	@%p17 bra 	$L__BB0_6;
$L__BB0_15:
	setp.eq.s32 	%p18, %r13, 0;
	@%p18 bra 	$L__BB0_25;
	setp.ge.s32 	%p19, %r3, %r48;
	add.s32 	%r29, %r105, %r12;
	setp.ge.s32 	%p20, %r29, %r49;
	add.s32 	%r70, %r29, %r6;
	mul.wide.s32 	%rd9, %r70, 4;
	add.s64 	%rd4, %rd1, %rd9;
	mov.f32 	%f138, 0f00000000;
	or.pred  	%p21, %p19, %p20;
	@%p21 bra 	$L__BB0_18;
	ld.global.f32 	%f138, [%rd4];
$L__BB0_18:
	shl.b32 	%r71, %r105, 2;
	add.s32 	%r30, %r7, %r71;
	st.shared.f32 	[%r30], %f138;
	setp.eq.s32 	%p22, %r13, 1;
	@%p22 bra 	$L__BB0_25;
	add.s32 	%r72, %r29, 1;
	setp.ge.s32 	%p24, %r72, %r49;
	mov.f32 	%f139, 0f00000000;
	or.pred  	%p25, %p19, %p24;
	@%p25 bra 	$L__BB0_21;
	ld.global.f32 	%f139, [%rd4+4];
$L__BB0_21:
	st.shared.f32 	[%r30+4], %f139;
	setp.eq.s32 	%p26, %r13, 2;
	@%p26 bra 	$L__BB0_25;
	add.s32 	%r73, %r29, 2;
	setp.ge.s32 	%p28, %r73, %r49;
	mov.f32 	%f140, 0f00000000;
	or.pred  	%p29, %p19, %p28;
	@%p29 bra 	$L__BB0_24;
	ld.global.f32 	%f140, [%rd4+8];
$L__BB0_24:
	st.shared.f32 	[%r30+8], %f140;
$L__BB0_25:
	setp.ge.s32 	%p30, %r4, %r50;
	shl.b32 	%r31, %r100, 5;
	add.s32 	%r32, %r31, %r2;
	setp.ge.s32 	%p31, %r32, %r49;
	mov.f32 	%f141, 0f00000000;
	or.pred  	%p32, %p31, %p30;
	@%p32 bra 	$L__BB0_27;
	mad.lo.s32 	%r75, %r32, %r50, %r4;
	mul.wide.s32 	%rd10, %r75, 4;
	add.s64 	%rd11, %rd2, %rd10;
	ld.global.f32 	%f141, [%rd11];
$L__BB0_27:
	add.s32 	%r78, %r60, %r57;
	shl.b32 	%r79, %r1, 2;
	add.s32 	%r80, %r78, %r79;
	st.shared.f32 	[%r80], %f141;
	bar.sync 	0;
	setp.le.s32 	%p33, %r49, %r31;
	@%p33 bra 	$L__BB0_41;
	setp.lt.s32 	%p34, %r99, 16;
	mov.b32 	%r108, 0;
	@%p34 bra 	$L__BB0_31;
	and.b32  	%r108, %r11, 48;
	mov.b32 	%r106, 0;
$L__BB0_30:
	.pragma "nounroll";
	shl.b32 	%r83, %r106, 2;
	add.s32 	%r84, %r7, %r83;
	ld.shared.f32 	%f44, [%r84];
	shl.b32 	%r85, %r106, 7;
	add.s32 	%r86, %r8, %r85;
	ld.shared.f32 	%f45, [%r86];
	fma.rn.f32 	%f46, %f44, %f45, %f149;
	ld.shared.f32 	%f47, [%r84+4];
	ld.shared.f32 	%f48, [%r86+128];
	fma.rn.f32 	%f49, %f47, %f48, %f46;
	ld.shared.f32 	%f50, [%r84+8];
	ld.shared.f32 	%f51, [%r86+256];
	fma.rn.f32 	%f52, %f50, %f51, %f49;
	ld.shared.f32 	%f53, [%r84+12];
	ld.shared.f32 	%f54, [%r86+384];
	fma.rn.f32 	%f55, %f53, %f54, %f52;
	ld.shared.f32 	%f56, [%r84+16];
	ld.shared.f32 	%f57, [%r86+512];
	fma.rn.f32 	%f58, %f56, %f57, %f55;
	ld.shared.f32 	%f59, [%r84+20];
	ld.shared.f32 	%f60, [%r86+640];
	fma.rn.f32 	%f61, %f59, %f60, %f58;
	ld.shared.f32 	%f62, [%r84+24];
	ld.shared.f32 	%f63, [%r86+768];
	fma.rn.f32 	%f64, %f62, %f63, %f61;
	ld.shared.f32 	%f65, [%r84+28];
	ld.shared.f32 	%f66, [%r86+896];
	fma.rn.f32 	%f67, %f65, %f66, %f64;
	ld.shared.f32 	%f68, [%r84+32];
	ld.shared.f32 	%f69, [%r86+1024];
	fma.rn.f32 	%f70, %f68, %f69, %f67;
	ld.shared.f32 	%f71, [%r84+36];
	ld.shared.f32 	%f72, [%r86+1152];
	fma.rn.f32 	%f73, %f71, %f72, %f70;
	ld.shared.f32 	%f74, [%r84+40];
	ld.shared.f32 	%f75, [%r86+1280];
	fma.rn.f32 	%f76, %f74, %f75, %f73;
	ld.shared.f32 	%f77, [%r84+44];
	ld.shared.f32 	%f78, [%r86+1408];
	fma.rn.f32 	%f79, %f77, %f78, %f76;
	ld.shared.f32 	%f80, [%r84+48];
	ld.shared.f32 	%f81, [%r86+1536];
	fma.rn.f32 	%f82, %f80, %f81, %f79;
	ld.shared.f32 	%f83, [%r84+52];
	ld.shared.f32 	%f84, [%r86+1664];
	fma.rn.f32 	%f85, %f83, %f84, %f82;
	ld.shared.f32 	%f86, [%r84+56];
	ld.shared.f32 	%f87, [%r86+1792];
	fma.rn.f32 	%f88, %f86, %f87, %f85;
	ld.shared.f32 	%f89, [%r84+60];
	ld.shared.f32 	%f90, [%r86+1920];
	fma.rn.f32 	%f149, %f89, %f90, %f88;
	add.s32 	%r106, %r106, 16;
	setp.ne.s32 	%p35, %r106, %r108;
	@%p35 bra 	$L__BB0_30;
$L__BB0_31:
	and.b32  	%r37, %r11, 15;
	setp.eq.s32 	%p36, %r37, 0;
	@%p36 bra 	$L__BB0_41;
	setp.lt.u32 	%p37, %r37, 8;
	@%p37 bra 	$L__BB0_34;
	shl.b32 	%r87, %r108, 2;
	add.s32 	%r88, %r7, %r87;
	ld.shared.f32 	%f92, [%r88];
	shl.b32 	%r89, %r108, 7;
	add.s32 	%r90, %r8, %r89;
	ld.shared.f32 	%f93, [%r90];
	fma.rn.f32 	%f94, %f92, %f93, %f149;
	ld.shared.f32 	%f95, [%r88+4];
	ld.shared.f32 	%f96, [%r90+128];
	fma.rn.f32 	%f97, %f95, %f96, %f94;
	ld.shared.f32 	%f98, [%r88+8];
	ld.shared.f32 	%f99, [%r90+256];
	fma.rn.f32 	%f100, %f98, %f99, %f97;
	ld.shared.f32 	%f101, [%r88+12];
	ld.shared.f32 	%f102, [%r90+384];
	fma.rn.f32 	%f103, %f101, %f102, %f100;
	ld.shared.f32 	%f104, [%r88+16];
	ld.shared.f32 	%f105, [%r90+512];
	fma.rn.f32 	%f106, %f104, %f105, %f103;
	ld.shared.f32 	%f107, [%r88+20];
	ld.shared.f32 	%f108, [%r90+640];
	fma.rn.f32 	%f109, %f107, %f108, %f106;
	ld.shared.f32 	%f110, [%r88+24];
	ld.shared.f32 	%f111, [%r90+768];
	fma.rn.f32 	%f112, %f110, %f111, %f109;
	ld.shared.f32 	%f113, [%r88+28];
	ld.shared.f32 	%f114, [%r90+896];
	fma.rn.f32 	%f149, %f113, %f114, %f112;
	add.s32 	%r108, %r108, 8;
$L__BB0_34:
	and.b32  	%r40, %r11, 7;
	setp.eq.s32 	%p38, %r40, 0;
	@%p38 bra 	$L__BB0_41;
	and.b32  	%r41, %r11, 3;
	setp.lt.u32 	%p39, %r40, 4;
	@%p39 bra 	$L__BB0_37;
	shl.b32 	%r91, %r108, 2;
	add.s32 	%r92, %r7, %r91;
	ld.shared.f32 	%f116, [%r92];
	shl.b32 	%r93, %r108, 7;
	add.s32 	%r94, %r8, %r93;
	ld.shared.f32 	%f117, [%r94];
	fma.rn.f32 	%f118, %f116, %f117, %f149;
	ld.shared.f32 	%f119, [%r92+4];
	ld.shared.f32 	%f120, [%r94+128];
	fma.rn.f32 	%f121, %f119, %f120, %f118;
	ld.shared.f32 	%f122, [%r92+8];
	ld.shared.f32 	%f123, [%r94+256];
	fma.rn.f32 	%f124, %f122, %f123, %f121;
	ld.shared.f32 	%f125, [%r92+12];
	ld.shared.f32 	%f126, [%r94+384];
	fma.rn.f32 	%f149, %f125, %f126, %f124;
	add.s32 	%r108, %r108, 4;
$L__BB0_37:
	setp.eq.s32 	%p40, %r41, 0;
	@%p40 bra 	$L__BB0_41;
	shl.b32 	%r95, %r108, 2;
	add.s32 	%r44, %r7, %r95;
	ld.shared.f32 	%f127, [%r44];
	shl.b32 	%r96, %r108, 7;
	add.s32 	%r45, %r8, %r96;
	ld.shared.f32 	%f128, [%r45];
	fma.rn.f32 	%f149, %f127, %f128, %f149;
	setp.eq.s32 	%p41, %r41, 1;
	@%p41 bra 	$L__BB0_41;
	ld.shared.f32 	%f129, [%r44+4];
	ld.shared.f32 	%f130, [%r45+128];
	fma.rn.f32 	%f149, %f129, %f130, %f149;
	setp.eq.s32 	%p42, %r41, 2;
	@%p42 bra 	$L__BB0_41;
	ld.shared.f32 	%f131, [%r44+8];
	ld.shared.f32 	%f132, [%r45+256];
	fma.rn.f32 	%f149, %f131, %f132, %f149;
$L__BB0_41:
	bar.sync 	0;
	add.s32 	%r100, %r100, 1;
	add.s32 	%r99, %r99, -32;
	setp.ne.s32 	%p43, %r100, %r5;
	@%p43 bra 	$L__BB0_2;
$L__BB0_42:
	setp.ge.s32 	%p44, %r3, %r48;
	setp.ge.s32 	%p45, %r4, %r50;
	or.pred  	%p46, %p44, %p45;
	@%p46 bra 	$L__BB0_44;
	ld.param.u64 	%rd15, [_Z9rp_tilingPKfS0_Pfiii_param_2];
	mad.lo.s32 	%r98, %r50, %r3, %r4;
	cvta.to.global.u64 	%rd12, %rd15;
	mul.wide.u32 	%rd13, %r98, 4;
	add.s64 	%rd14, %rd12, %rd13;
	st.global.f32 	[%rd14], %f149;
$L__BB0_44:
	ret;

}
	// .globl	_Z13normal_tilingPKfS0_Pfiii
.visible .entry _Z13normal_tilingPKfS0_Pfiii(
	.param .u64 .ptr .align 1 _Z13normal_tilingPKfS0_Pfiii_param_0,
	.param .u64 .ptr .align 1 _Z13normal_tilingPKfS0_Pfiii_param_1,
	.param .u64 .ptr .align 1 _Z13normal_tilingPKfS0_Pfiii_param_2,
	.param .u32 _Z13normal_tilingPKfS0_Pfiii_param_3,
	.param .u32 _Z13normal_tilingPKfS0_Pfiii_param_4,
	.param .u32 _Z13normal_tilingPKfS0_Pfiii_param_5
)
{
	.reg .pred 	%p<22>;
	.reg .b32 	%r<80>;
	.reg .b32 	%f<127>;
	.reg .b64 	%rd<13>;
	// demoted variable
	.shared .align 4 .b8 _ZZ13normal_tilingPKfS0_PfiiiE5tileA[4096];
	// demoted variable
	.shared .align 4 .b8 _ZZ13normal_tilingPKfS0_PfiiiE5tileB[4096];
	ld.param.u64 	%rd3, [_Z13normal_tilingPKfS0_Pfiii_param_0];
	ld.param.u64 	%rd4, [_Z13normal_tilingPKfS0_Pfiii_param_1];
	ld.param.u64 	%rd5, [_Z13normal_tilingPKfS0_Pfiii_param_2];
	ld.param.u32 	%r38, [_Z13normal_tilingPKfS0_Pfiii_param_3];
	ld.param.u32 	%r39, [_Z13normal_tilingPKfS0_Pfiii_param_4];
	ld.param.u32 	%r40, [_Z13normal_tilingPKfS0_Pfiii_param_5];
	mov.u32 	%r1, %tid.x;
	mov.u32 	%r2, %tid.y;
	mov.u32 	%r41, %ctaid.x;
	mov.u32 	%r42, %ctaid.y;
	shl.b32 	%r43, %r42, 5;
	add.s32 	%r3, %r43, %r2;
	shl.b32 	%r44, %r41, 5;
	add.s32 	%r4, %r44, %r1;
	setp.lt.s32 	%p1, %r39, 1;
	mov.f32 	%f125, 0f00000000;
	@%p1 bra 	$L__BB1_21;
	add.s32 	%r46, %r39, 31;
	shr.u32 	%r5, %r46, 5;
	mul.lo.s32 	%r6, %r39, %r3;
	shl.b32 	%r47, %r2, 7;
	mov.u32 	%r48, _ZZ13normal_tilingPKfS0_PfiiiE5tileA;
	add.s32 	%r7, %r48, %r47;
	mov.u32 	%r49, _ZZ13normal_tilingPKfS0_PfiiiE5tileB;
	shl.b32 	%r50, %r1, 2;
	add.s32 	%r9, %r49, %r50;
	add.s32 	%r8, %r9, %r47;
	add.s32 	%r10, %r7, 32;
	add.s32 	%r11, %r9, 1024;
	cvta.to.global.u64 	%rd1, %rd3;
	cvta.to.global.u64 	%rd2, %rd4;
	mov.f32 	%f125, 0f00000000;
	mov.b32 	%r73, 0;
	mov.u32 	%r72, %r39;
$L__BB1_2:
	setp.ge.s32 	%p2, %r3, %r38;
	min.s32 	%r51, %r72, 32;
	max.s32 	%r14, %r51, 1;
	and.b32  	%r15, %r14, 7;
	and.b32  	%r16, %r14, 15;
	shl.b32 	%r17, %r73, 5;
	add.s32 	%r52, %r17, %r1;
	setp.ge.s32 	%p3, %r52, %r39;
	mov.f32 	%f116, 0f00000000;
	or.pred  	%p4, %p2, %p3;
	@%p4 bra 	$L__BB1_4;
	add.s32 	%r53, %r52, %r6;
	mul.wide.s32 	%rd6, %r53, 4;
	add.s64 	%rd7, %rd1, %rd6;
	ld.global.f32 	%f116, [%rd7];
$L__BB1_4:
	setp.ge.s32 	%p5, %r4, %r40;
	shl.b32 	%r55, %r1, 2;
	add.s32 	%r56, %r7, %r55;
	st.shared.f32 	[%r56], %f116;
	add.s32 	%r19, %r17, %r2;
	setp.ge.s32 	%p6, %r19, %r39;
	mov.f32 	%f117, 0f00000000;
	or.pred  	%p7, %p6, %p5;
	@%p7 bra 	$L__BB1_6;
	mad.lo.s32 	%r57, %r19, %r40, %r4;
	mul.wide.s32 	%rd8, %r57, 4;
	add.s64 	%rd9, %rd2, %rd8;
	ld.global.f32 	%f117, [%rd9];
$L__BB1_6:
	st.shared.f32 	[%r8], %f117;
	bar.sync 	0;
	setp.le.s32 	%p8, %r39, %r17;
	@%p8 bra 	$L__BB1_20;
	setp.lt.s32 	%p9, %r72, 16;
	mov.b32 	%r78, 0;
	@%p9 bra 	$L__BB1_10;
	and.b32  	%r59, %r14, 48;
	neg.s32 	%r76, %r59;
	mov.u32 	%r74, %r11;
	mov.u32 	%r75, %r10;
$L__BB1_9:
	.pragma "nounroll";
	and.b32  	%r78, %r14, 48;
	ld.shared.f32 	%f26, [%r75+-32];
	ld.shared.f32 	%f27, [%r74+-1024];
	fma.rn.f32 	%f28, %f26, %f27, %f125;
	ld.shared.f32 	%f29, [%r75+-28];
	ld.shared.f32 	%f30, [%r74+-896];
	fma.rn.f32 	%f31, %f29, %f30, %f28;
	ld.shared.f32 	%f32, [%r75+-24];
	ld.shared.f32 	%f33, [%r74+-768];
	fma.rn.f32 	%f34, %f32, %f33, %f31;
	ld.shared.f32 	%f35, [%r75+-20];
	ld.shared.f32 	%f36, [%r74+-640];
	fma.rn.f32 	%f37, %f35, %f36, %f34;
	ld.shared.f32 	%f38, [%r75+-16];
	ld.shared.f32 	%f39, [%r74+-512];
	fma.rn.f32 	%f40, %f38, %f39, %f37;
	ld.shared.f32 	%f41, [%r75+-12];
	ld.shared.f32 	%f42, [%r74+-384];
	fma.rn.f32 	%f43, %f41, %f42, %f40;
	ld.shared.f32 	%f44, [%r75+-8];
	ld.shared.f32 	%f45, [%r74+-256];
	fma.rn.f32 	%f46, %f44, %f45, %f43;
	ld.shared.f32 	%f47, [%r75+-4];
	ld.shared.f32 	%f48, [%r74+-128];
	fma.rn.f32 	%f49, %f47, %f48, %f46;
	ld.shared.f32 	%f50, [%r75];
	ld.shared.f32 	%f51, [%r74];
	fma.rn.f32 	%f52, %f50, %f51, %f49;
	ld.shared.f32 	%f53, [%r75+4];
	ld.shared.f32 	%f54, [%r74+128];
	fma.rn.f32 	%f55, %f53, %f54, %f52;
	ld.shared.f32 	%f56, [%r75+8];
	ld.shared.f32 	%f57, [%r74+256];
	fma.rn.f32 	%f58, %f56, %f57, %f55;
	ld.shared.f32 	%f59, [%r75+12];
	ld.shared.f32 	%f60, [%r74+384];
	fma.rn.f32 	%f61, %f59, %f60, %f58;
	ld.shared.f32 	%f62, [%r75+16];
	ld.shared.f32 	%f63, [%r74+512];
	fma.rn.f32 	%f64, %f62, %f63, %f61;
	ld.shared.f32 	%f65, [%r75+20];
	ld.shared.f32 	%f66, [%r74+640];
	fma.rn.f32 	%f67, %f65, %f66, %f64;
	ld.shared.f32 	%f68, [%r75+24];
	ld.shared.f32 	%f69, [%r74+768];
	fma.rn.f32 	%f70, %f68, %f69, %f67;
	ld.shared.f32 	%f71, [%r75+28];
	ld.shared.f32 	%f72, [%r74+896];
	fma.rn.f32 	%f125, %f71, %f72, %f70;
	add.s32 	%r76, %r76, 16;
	add.s32 	%r75, %r75, 64;
	add.s32 	%r74, %r74, 2048;
	setp.ne.s32 	%p10, %r76, 0;
	@%p10 bra 	$L__BB1_9;
$L__BB1_10:
	setp.eq.s32 	%p11, %r16, 0;
	@%p11 bra 	$L__BB1_20;
	setp.lt.u32 	%p12, %r16, 8;
	@%p12 bra 	$L__BB1_13;
	shl.b32 	%r60, %r78, 2;
	add.s32 	%r61, %r7, %r60;
	ld.shared.f32 	%f74, [%r61];
	shl.b32 	%r62, %r78, 7;
	add.s32 	%r63, %r9, %r62;
	ld.shared.f32 	%f75, [%r63];
	fma.rn.f32 	%f76, %f74, %f75, %f125;
	ld.shared.f32 	%f77, [%r61+4];
	ld.shared.f32 	%f78, [%r63+128];
	fma.rn.f32 	%f79, %f77, %f78, %f76;
	ld.shared.f32 	%f80, [%r61+8];
	ld.shared.f32 	%f81, [%r63+256];
	fma.rn.f32 	%f82, %f80, %f81, %f79;
	ld.shared.f32 	%f83, [%r61+12];
	ld.shared.f32 	%f84, [%r63+384];
	fma.rn.f32 	%f85, %f83, %f84, %f82;
	ld.shared.f32 	%f86, [%r61+16];
	ld.shared.f32 	%f87, [%r63+512];
	fma.rn.f32 	%f88, %f86, %f87, %f85;
	ld.shared.f32 	%f89, [%r61+20];
	ld.shared.f32 	%f90, [%r63+640];
	fma.rn.f32 	%f91, %f89, %f90, %f88;
	ld.shared.f32 	%f92, [%r61+24];
	ld.shared.f32 	%f93, [%r63+768];
	fma.rn.f32 	%f94, %f92, %f93, %f91;
	ld.shared.f32 	%f95, [%r61+28];
	ld.shared.f32 	%f96, [%r63+896];
	fma.rn.f32 	%f125, %f95, %f96, %f94;
	add.s32 	%r78, %r78, 8;
$L__BB1_13:
	setp.eq.s32 	%p13, %r15, 0;
	@%p13 bra 	$L__BB1_20;
	and.b32  	%r31, %r14, 3;
	setp.lt.u32 	%p14, %r15, 4;
	@%p14 bra 	$L__BB1_16;
	shl.b32 	%r64, %r78, 2;
	add.s32 	%r65, %r7, %r64;
	ld.shared.f32 	%f98, [%r65];
	shl.b32 	%r66, %r78, 7;
	add.s32 	%r67, %r9, %r66;
	ld.shared.f32 	%f99, [%r67];
	fma.rn.f32 	%f100, %f98, %f99, %f125;
	ld.shared.f32 	%f101, [%r65+4];
	ld.shared.f32 	%f102, [%r67+128];
	fma.rn.f32 	%f103, %f101, %f102, %f100;
	ld.shared.f32 	%f104, [%r65+8];
	ld.shared.f32 	%f105, [%r67+256];
	fma.rn.f32 	%f106, %f104, %f105, %f103;
	ld.shared.f32 	%f107, [%r65+12];
	ld.shared.f32 	%f108, [%r67+384];
	fma.rn.f32 	%f125, %f107, %f108, %f106;
	add.s32 	%r78, %r78, 4;
$L__BB1_16:
	setp.eq.s32 	%p15, %r31, 0;
	@%p15 bra 	$L__BB1_20;
	shl.b32 	%r68, %r78, 2;
	add.s32 	%r34, %r7, %r68;
	ld.shared.f32 	%f109, [%r34];
	shl.b32 	%r69, %r78, 7;
	add.s32 	%r35, %r9, %r69;
	ld.shared.f32 	%f110, [%r35];
	fma.rn.f32 	%f125, %f109, %f110, %f125;
	setp.eq.s32 	%p16, %r31, 1;
	@%p16 bra 	$L__BB1_20;
	ld.shared.f32 	%f111, [%r34+4];
	ld.shared.f32 	%f112, [%r35+128];
	fma.rn.f32 	%f125, %f111, %f112, %f125;
	setp.eq.s32 	%p17, %r31, 2;
	@%p17 bra 	$L__BB1_20;
	ld.shared.f32 	%f113, [%r34+8];
	ld.shared.f32 	%f114, [%r35+256];
	fma.rn.f32 	%f125, %f113, %f114, %f125;
$L__BB1_20:
	bar.sync 	0;
	add.s32 	%r73, %r73, 1;
	add.s32 	%r72, %r72, -32;
	setp.ne.s32 	%p18, %r73, %r5;
	@%p18 bra 	$L__BB1_2;
$L__BB1_21:
	setp.ge.s32 	%p19, %r3, %r38;
	setp.ge.s32 	%p20, %r4, %r40;
	or.pred  	%p21, %p19, %p20;
	@%p21 bra 	$L__BB1_23;
	mad.lo.s32 	%r71, %r40, %r3, %r4;
	cvta.to.global.u64 	%rd10, %rd5;
	mul.wide.u32 	%rd11, %r71, 4;
	add.s64 	%rd12, %rd10, %rd11;
	st.global.f32 	[%rd12], %f125;
$L__BB1_23:
	ret;

}


// ===== COMPILED SASS (sm_100) =====

	.target	sm_100

	.elftype	@"ET_EXEC"


//--------------------- .note.nv.tkinfo           --------------------------
	.section	.note.nv.tkinfo,"",@"SHT_NOTE"
	.sectionflags	@"SHF_NOTE_NV_TKINFO"
	.tkinfo
        /*0018*/ 	.word	0x00000002
        /*0030*/ 	.string	""
        /*0030*/ 	.string	"ptxas"
        /*0030*/ 	.string	"Cuda compilation tools, release 13.0, V13.0.88"
        /*0030*/ 	.string	"Build cuda_13.0.r13.0/compiler.36424714_0"
        /*0030*/ 	.string	"-arch sm_100 -m 64 "



//--------------------- .note.nv.cuinfo           --------------------------
	.section	.note.nv.cuinfo,"",@"SHT_NOTE"
	.sectionflags	@"SHF_NOTE_NV_CUINFO"
        /*0018*/ 	.short	0x0002
        /*001a*/ 	.short	0x0064
        /*001c*/ 	.short	0x0082
	.zero		2


//--------------------- .nv.info                  --------------------------
	.section	.nv.info,"",@"SHT_CUDA_INFO"
	.align	4


	//----- nvinfo : EIATTR_REGCOUNT
	.align		4
        /*0000*/ 	.byte	0x04, 0x2f
        /*0002*/ 	.short	(.L_1 - .L_0)
	.align		4
.L_0:
        /*0004*/ 	.word	index@(_Z9rp_tilingPKfS0_Pfiii)
        /*0008*/ 	.word	0x00000020


	//----- nvinfo : EIATTR_FRAME_SIZE
	.align		4
.L_1:
        /*000c*/ 	.byte	0x04, 0x11
        /*000e*/ 	.short	(.L_3 - .L_2)
	.align		4
.L_2:
        /*0010*/ 	.word	index@(_Z9rp_tilingPKfS0_Pfiii)
        /*0014*/ 	.word	0x00000000


	//----- nvinfo : EIATTR_REGCOUNT
	.align		4
.L_3:
        /*0018*/ 	.byte	0x04, 0x2f
        /*001a*/ 	.short	(.L_5 - .L_4)
	.align		4
.L_4:
        /*001c*/ 	.word	index@(_Z13normal_tilingPKfS0_Pfiii)
        /*0020*/ 	.word	0x00000020


	//----- nvinfo : EIATTR_FRAME_SIZE
	.align		4
.L_5:
        /*0024*/ 	.byte	0x04, 0x11
        /*0026*/ 	.short	(.L_7 - .L_6)
	.align		4
.L_6:
        /*0028*/ 	.word	index@(_Z13normal_tilingPKfS0_Pfiii)
        /*002c*/ 	.word	0x00000000


	//----- nvinfo : EIATTR_MIN_STACK_SIZE
	.align		4
.L_7:
        /*0030*/ 	.byte	0x04, 0x12
        /*0032*/ 	.short	(.L_9 - .L_8)
	.align		4
.L_8:
        /*0034*/ 	.word	index@(_Z13normal_tilingPKfS0_Pfiii)
        /*0038*/ 	.word	0x00000000


	//----- nvinfo : EIATTR_MIN_STACK_SIZE
	.align		4
.L_9:
        /*003c*/ 	.byte	0x04, 0x12
        /*003e*/ 	.short	(.L_11 - .L_10)
	.align		4
.L_10:
        /*0040*/ 	.word	index@(_Z9rp_tilingPKfS0_Pfiii)
        /*0044*/ 	.word	0x00000000
.L_11:


//--------------------- .nv.compat                --------------------------
	.section	.nv.compat,"",@"SHT_CUDA_COMPAT_INFO"
	.align	4
        /*0000*/ 	.byte	0x02, 0x09, 0x00, 0x00, 0x02, 0x02, 0x01, 0x00, 0x02, 0x05, 0x05, 0x00, 0x03, 0x07, 0x01, 0x01
        /*0010*/ 	.byte	0x02, 0x03, 0x00, 0x00, 0x02, 0x06, 0x01, 0x00, 0x04, 0x0b, 0x08, 0x00, 0x09, 0x00, 0x00, 0x00
        /*0020*/ 	.byte	0x00, 0x00, 0x00, 0x00


//--------------------- .nv.info._Z13normal_tilingPKfS0_Pfiii --------------------------
	.section	.nv.info._Z13normal_tilingPKfS0_Pfiii,"",@"SHT_CUDA_INFO"
	.sectionflags	@""
	.align	4


	//----- nvinfo : EIATTR_CUDA_API_VERSION
	.align		4
        /*0000*/ 	.byte	0x04, 0x37
        /*0002*/ 	.short	(.L_13 - .L_12)
.L_12:
        /*0004*/ 	.word	0x00000082


	//----- nvinfo : EIATTR_KPARAM_INFO
	.align		4
.L_13:
        /*0008*/ 	.byte	0x04, 0x17
        /*000a*/ 	.short	(.L_15 - .L_14)
.L_14:
        /*000c*/ 	.word	0x00000000
        /*0010*/ 	.short	0x0005
        /*0012*/ 	.short	0x0020
        /*0014*/ 	.byte	0x00, 0xf0, 0x11, 0x00


	//----- nvinfo : EIATTR_KPARAM_INFO
	.align		4
.L_15:
        /*0018*/ 	.byte	0x04, 0x17
        /*001a*/ 	.short	(.L_17 - .L_16)
.L_16:
        /*001c*/ 	.word	0x00000000
        /*0020*/ 	.short	0x0004
        /*0022*/ 	.short	0x001c
        /*0024*/ 	.byte	0x00, 0xf0, 0x11, 0x00


	//----- nvinfo : EIATTR_KPARAM_INFO
	.align		4
.L_17:
        /*0028*/ 	.byte	0x04, 0x17
        /*002a*/ 	.short	(.L_19 - .L_18)
.L_18:
        /*002c*/ 	.word	0x00000000
        /*0030*/ 	.short	0x0003
        /*0032*/ 	.short	0x0018
        /*0034*/ 	.byte	0x00, 0xf0, 0x11, 0x00


	//----- nvinfo : EIATTR_KPARAM_INFO
	.align		4
.L_19:
        /*0038*/ 	.byte	0x04, 0x17
        /*003a*/ 	.short	(.L_21 - .L_20)
.L_20:
        /*003c*/ 	.word	0x00000000
        /*0040*/ 	.short	0x0002
        /*0042*/ 	.short	0x0010
        /*0044*/ 	.byte	0x00, 0xf5, 0x21, 0x00


	//----- nvinfo : EIATTR_KPARAM_INFO
	.align		4
.L_21:
        /*0048*/ 	.byte	0x04, 0x17
        /*004a*/ 	.short	(.L_23 - .L_22)
.L_22:
        /*004c*/ 	.word	0x00000000
        /*0050*/ 	.short	0x0001
        /*0052*/ 	.short	0x0008
        /*0054*/ 	.byte	0x00, 0xf5, 0x21, 0x00


	//----- nvinfo : EIATTR_KPARAM_INFO
	.align		4
.L_23:
        /*0058*/ 	.byte	0x04, 0x17
        /*005a*/ 	.short	(.L_25 - .L_24)
.L_24:
        /*005c*/ 	.word	0x00000000
        /*0060*/ 	.short	0x0000
        /*0062*/ 	.short	0x0000
        /*0064*/ 	.byte	0x00, 0xf5, 0x21, 0x00


	//----- nvinfo : EIATTR_SPARSE_MMA_MASK
	.align		4
.L_25:
        /*0068*/ 	.byte	0x03, 0x50
        /*006a*/ 	.short	0x0000


	//----- nvinfo : EIATTR_MAXREG_COUNT
	.align		4
        /*006c*/ 	.byte	0x03, 0x1b
        /*006e*/ 	.short	0x00ff


	//----- nvinfo : EIATTR_NUM_BARRIERS
	.align		4
        /*0070*/ 	.byte	0x02, 0x4c
        /*0072*/ 	.byte	0x01
	.zero		1


	//----- nvinfo : EIATTR_MERCURY_ISA_VERSION
	.align		4
        /*0074*/ 	.byte	0x03, 0x5f
        /*0076*/ 	.short	0x0101


	//----- nvinfo : EIATTR_UNUSED_LOAD_BYTE_OFFSET
	.align		4
        /*0078*/ 	.byte	0x04, 0x44
        /*007a*/ 	.short	(.L_27 - .L_26)


	//   ....[0]....
.L_26:
        /*007c*/ 	.word	0x000009b0
        /*0080*/ 	.word	0x00000fff


	//----- nvinfo : EIATTR_VRC_CTA_INIT_COUNT
	.align		4
.L_27:
        /*0084*/ 	.byte	0x02, 0x4a
	.zero		1
	.zero		1


	//----- nvinfo : EIATTR_EXIT_INSTR_OFFSETS
	.align		4
        /*0088*/ 	.byte	0x04, 0x1c
        /*008a*/ 	.short	(.L_29 - .L_28)


	//   ....[0]....
.L_28:
        /*008c*/ 	.word	0x00000ab0


	//   ....[1]....
        /*0090*/ 	.word	0x00000b00


	//----- nvinfo : EIATTR_CBANK_PARAM_SIZE
	.align		4
.L_29:
        /*0094*/ 	.byte	0x03, 0x19
        /*0096*/ 	.short	0x0024


	//----- nvinfo : EIATTR_PARAM_CBANK
	.align		4
        /*0098*/ 	.byte	0x04, 0x0a
        /*009a*/ 	.short	(.L_31 - .L_30)
	.align		4
.L_30:
        /*009c*/ 	.word	index@(.nv.constant0._Z13normal_tilingPKfS0_Pfiii)
        /*00a0*/ 	.short	0x0380
        /*00a2*/ 	.short	0x0024


	//----- nvinfo : EIATTR_SW_WAR
	.align		4
.L_31:
        /*00a4*/ 	.byte	0x04, 0x36
        /*00a6*/ 	.short	(.L_33 - .L_32)
.L_32:
        /*00a8*/ 	.word	0x00000008
.L_33:


//--------------------- .nv.info._Z9rp_tilingPKfS0_Pfiii --------------------------
	.section	.nv.info._Z9rp_tilingPKfS0_Pfiii,"",@"SHT_CUDA_INFO"
	.sectionflags	@""
	.align	4


	//----- nvinfo : EIATTR_CUDA_API_VERSION
	.align		4
        /*0000*/ 	.byte	0x04, 0x37
        /*0002*/ 	.short	(.L_35 - .L_34)
.L_34:
        /*0004*/ 	.word	0x00000082


	//----- nvinfo : EIATTR_KPARAM_INFO
	.align		4
.L_35:
        /*0008*/ 	.byte	0x04, 0x17
        /*000a*/ 	.short	(.L_37 - .L_36)
.L_36:
        /*000c*/ 	.word	0x00000000
        /*0010*/ 	.short	0x0005
        /*0012*/ 	.short	0x0020
        /*0014*/ 	.byte	0x00, 0xf0, 0x11, 0x00


	//----- nvinfo : EIATTR_KPARAM_INFO
	.align		4
.L_37:
        /*0018*/ 	.byte	0x04, 0x17
        /*001a*/ 	.short	(.L_39 - .L_38)
.L_38:
        /*001c*/ 	.word	0x00000000
        /*0020*/ 	.short	0x0004
        /*0022*/ 	.short	0x001c
        /*0024*/ 	.byte	0x00, 0xf0, 0x11, 0x00


	//----- nvinfo : EIATTR_KPARAM_INFO
	.align		4
.L_39:
        /*0028*/ 	.byte	0x04, 0x17
        /*002a*/ 	.short	(.L_41 - .L_40)
.L_40:
        /*002c*/ 	.word	0x00000000
        /*0030*/ 	.short	0x0003
        /*0032*/ 	.short	0x0018
        /*0034*/ 	.byte	0x00, 0xf0, 0x11, 0x00


	//----- nvinfo : EIATTR_KPARAM_INFO
	.align		4
.L_41:
        /*0038*/ 	.byte	0x04, 0x17
        /*003a*/ 	.short	(.L_43 - .L_42)
.L_42:
        /*003c*/ 	.word	0x00000000
        /*0040*/ 	.short	0x0002
        /*0042*/ 	.short	0x0010
        /*0044*/ 	.byte	0x00, 0xf5, 0x21, 0x00


	//----- nvinfo : EIATTR_KPARAM_INFO
	.align		4
.L_43:
        /*0048*/ 	.byte	0x04, 0x17
        /*004a*/ 	.short	(.L_45 - .L_44)
.L_44:
        /*004c*/ 	.word	0x00000000
        /*0050*/ 	.short	0x0001
        /*0052*/ 	.short	0x0008
        /*0054*/ 	.byte	0x00, 0xf5, 0x21, 0x00


	//----- nvinfo : EIATTR_KPARAM_INFO
	.align		4
.L_45:
        /*0058*/ 	.byte	0x04, 0x17
        /*005a*/ 	.short	(.L_47 - .L_46)
.L_46:
        /*005c*/ 	.word	0x00000000
        /*0060*/ 	.short	0x0000
        /*0062*/ 	.short	0x0000
        /*0064*/ 	.byte	0x00, 0xf5, 0x21, 0x00


	//----- nvinfo : EIATTR_SPARSE_MMA_MASK
	.align		4
.L_47:
        /*0068*/ 	.byte	0x03, 0x50
        /*006a*/ 	.short	0x0000


	//----- nvinfo : EIATTR_MAXREG_COUNT
	.align		4
        /*006c*/ 	.byte	0x03, 0x1b
        /*006e*/ 	.short	0x00ff


	//----- nvinfo : EIATTR_NUM_BARRIERS
	.align		4
        /*0070*/ 	.byte	0x02, 0x4c
        /*0072*/ 	.byte	0x01
	.zero		1


	//----- nvinfo : EIATTR_MERCURY_ISA_VERSION
	.align		4
        /*0074*/ 	.byte	0x03, 0x5f
        /*0076*/ 	.short	0x0101


	//----- nvinfo : EIATTR_UNUSED_LOAD_BYTE_OFFSET
	.align		4
        /*0078*/ 	.byte	0x04, 0x44
        /*007a*/ 	.short	(.L_49 - .L_48)


	//   ....[0]....
.L_48:
        /*007c*/ 	.word	0x00001840
        /*0080*/ 	.word	0x00000fff


	//----- nvinfo : EIATTR_VRC_CTA_INIT_COUNT
	.align		4
.L_49:
        /*0084*/ 	.byte	0x02, 0x4a
	.zero		1
	.zero		1


	//----- nvinfo : EIATTR_EXIT_INSTR_OFFSETS
	.align		4
        /*0088*/ 	.byte	0x04, 0x1c
        /*008a*/ 	.short	(.L_51 - .L_50)


	//   ....[0]....
.L_50:
        /*008c*/ 	.word	0x00001960


	//   ....[1]....
        /*0090*/ 	.word	0x000019b0


	//----- nvinfo : EIATTR_CRS_STACK_SIZE
	.align		4
.L_51:
        /*0094*/ 	.byte	0x04, 0x1e
        /*0096*/ 	.short	(.L_53 - .L_52)
.L_52:
        /*0098*/ 	.word	0x00000000


	//----- nvinfo : EIATTR_CBANK_PARAM_SIZE
	.align		4
.L_53:
        /*009c*/ 	.byte	0x03, 0x19
        /*009e*/ 	.short	0x0024


	//----- nvinfo : EIATTR_PARAM_CBANK
	.align		4
        /*00a0*/ 	.byte	0x04, 0x0a
        /*00a2*/ 	.short	(.L_55 - .L_54)
	.align		4
.L_54:
        /*00a4*/ 	.word	index@(.nv.constant0._Z9rp_tilingPKfS0_Pfiii)
        /*00a8*/ 	.short	0x0380
        /*00aa*/ 	.short	0x0024


	//----- nvinfo : EIATTR_SW_WAR
	.align		4
.L_55:
        /*00ac*/ 	.byte	0x04, 0x36
        /*00ae*/ 	.short	(.L_57 - .L_56)
.L_56:
        /*00b0*/ 	.word	0x00000008
.L_57:


//--------------------- .nv.callgraph             --------------------------
	.section	.nv.callgraph,"",@"SHT_CUDA_CALLGRAPH"
	.align	4
	.sectionentsize	8
	.align		4
        /*0000*/ 	.word	0x00000000
	.align		4
        /*0004*/ 	.word	0xffffffff
	.align		4
        /*0008*/ 	.word	0x00000000
	.align		4
        /*000c*/ 	.word	0xfffffffe
	.align		4
        /*0010*/ 	.word	0x00000000
	.align		4
        /*0014*/ 	.word	0xfffffffd
	.align		4
        /*0018*/ 	.word	0x00000000
	.align		4
        /*001c*/ 	.word	0xfffffffc


//--------------------- .text._Z13normal_tilingPKfS0_Pfiii --------------------------
	.section	.text._Z13normal_tilingPKfS0_Pfiii,"ax",@progbits
	.align	128
        .global         _Z13normal_tilingPKfS0_Pfiii
        .type           _Z13normal_tilingPKfS0_Pfiii,@function
        .size           _Z13normal_tilingPKfS0_Pfiii,(.L_x_32 - _Z13normal_tilingPKfS0_Pfiii)
        .other          _Z13normal_tilingPKfS0_Pfiii,@"STO_CUDA_ENTRY STV_DEFAULT"
_Z13normal_tilingPKfS0_Pfiii:
.text._Z13normal_tilingPKfS0_Pfiii:
[----:B------:R-:W-:Y:S01]  /*0000*/  LDC R1, c[0x0][0x37c] ;  /* 0x0000df00ff017b82 */ /* 0x000fe20000000800 */
[----:B------:R-:W0:Y:S01]  /*0010*/  S2R R0, SR_TID.Y ;  /* 0x0000000000007919 */ /* 0x000e220000002200 */
[----:B------:R-:W1:Y:S01]  /*0020*/  LDCU UR4, c[0x0][0x39c] ;  /* 0x00007380ff0477ac */ /* 0x000e620008000800 */
[----:B------:R-:W-:Y:S01]  /*0030*/  HFMA2 R27, -RZ, RZ, 0, 0 ;  /* 0x00000000ff1b7431 */ /* 0x000fe200000001ff */
[----:B------:R-:W0:Y:S01]  /*0040*/  S2R R19, SR_CTAID.Y ;  /* 0x0000000000137919 */ /* 0x000e220000002600 */
[----:B------:R-:W2:Y:S01]  /*0050*/  LDCU.64 UR10, c[0x0][0x358] ;  /* 0x00006b00ff0a77ac */ /* 0x000ea20008000a00 */
[----:B------:R-:W3:Y:S01]  /*0060*/  S2R R2, SR_TID.X ;  /* 0x0000000000027919 */ /* 0x000ee20000002100 */
[----:B------:R-:W3:Y:S01]  /*0070*/  S2R R3, SR_CTAID.X ;  /* 0x0000000000037919 */ /* 0x000ee20000002500 */
[----:B-1----:R-:W-:Y:S01]  /*0080*/  UISETP.GE.AND UP0, UPT, UR4, 0x1, UPT ;  /* 0x000000010400788c */ /* 0x002fe2000bf06270 */
[----:B0-----:R-:W-:Y:S01]  /*0090*/  LEA R19, R19, R0, 0x5 ;  /* 0x0000000013137211 */ /* 0x001fe200078e28ff */
[----:B---3--:R-:W-:-:S07]  /*00a0*/  IMAD R16, R3, 0x20, R2 ;  /* 0x0000002003107824 */ /* 0x008fce00078e0202 */
[----:B--2---:R-:W-:Y:S05]  /*00b0*/  BRA.U !UP0, `(.L_x_0) ;  /* 0x00000009086c7547 */ /* 0x004fea000b800000 */
[----:B------:R-:W0:Y:S01]  /*00c0*/  S2UR UR8, SR_CgaCtaId ;  /* 0x00000000000879c3 */ /* 0x000e220000008800 */
[----:B------:R-:W1:Y:S01]  /*00d0*/  LDCU UR9, c[0x0][0x39c] ;  /* 0x00007380ff0977ac */ /* 0x000e620008000800 */
[----:B------:R-:W-:Y:S01]  /*00e0*/  MOV R27, RZ ;  /* 0x000000ff001b7202 */ /* 0x000fe20000000f00 */
[----:B------:R-:W-:Y:S01]  /*00f0*/  UMOV UR5, 0x400 ;  /* 0x0000040000057882 */ /* 0x000fe20000000000 */
[----:B------:R-:W-:Y:S02]  /*0100*/  UIADD3 UR4, UPT, UPT, UR4, 0x1f, URZ ;  /* 0x0000001f04047890 */ /* 0x000fe4000fffe0ff */
[----:B------:R-:W-:Y:S01]  /*0110*/  UIADD3 UR7, UPT, UPT, UR5, 0x1000, URZ ;  /* 0x0000100005077890 */ /* 0x000fe2000fffe0ff */
[----:B-1----:R-:W-:Y:S01]  /*0120*/  MOV R3, UR9 ;  /* 0x0000000900037c02 */ /* 0x002fe20008000f00 */
[----:B0-----:R-:W-:Y:S02]  /*0130*/  ULEA UR6, UR8, UR5, 0x18 ;  /* 0x0000000508067291 */ /* 0x001fe4000f8ec0ff */
[----:B------:R-:W-:-:S02]  /*0140*/  ULEA UR7, UR8, UR7, 0x18 ;  /* 0x0000000708077291 */ /* 0x000fc4000f8ec0ff */
[----:B------:R-:W-:Y:S02]  /*0150*/  USHF.R.U32.HI UR5, URZ, 0x5, UR4 ;  /* 0x00000005ff057899 */ /* 0x000fe40008011604 */
[----:B------:R-:W-:Y:S01]  /*0160*/  LEA R17, R0, UR6, 0x7 ;  /* 0x0000000600117c11 */ /* 0x000fe2000f8e38ff */
[----:B------:R-:W-:Y:S01]  /*0170*/  UMOV UR4, URZ ;  /* 0x000000ff00047c82 */ /* 0x000fe20008000000 */
[----:B------:R-:W-:-:S03]  /*0180*/  LEA R7, R2, UR7, 0x2 ;  /* 0x0000000702077c11 */ /* 0x000fc6000f8e10ff */
[----:B------:R-:W-:Y:S01]  /*0190*/  VIADD R4, R17, 0x20 ;  /* 0x0000002011047836 */ /* 0x000fe20000000000 */
[----:B------:R-:W-:Y:S02]  /*01a0*/  LEA R6, R0, R7, 0x7 ;  /* 0x0000000700067211 */ /* 0x000fe400078e38ff */
[----:B------:R-:W-:-:S07]  /*01b0*/  IADD3 R5, PT, PT, R7, 0x400, RZ ;  /* 0x0000040007057810 */ /* 0x000fce0007ffe0ff */
.L_x_6:
[----:B0-----:R-:W0:Y:S01]  /*01c0*/  LDCU UR8, c[0x0][0x3a0] ;  /* 0x00007400ff0877ac */ /* 0x001e220008000800 */
[----:B------:R-:W1:Y:S01]  /*01d0*/  LDCU.64 UR6, c[0x0][0x398] ;  /* 0x00007300ff0677ac */ /* 0x000e620008000a00 */
[----:B------:R-:W-:-:S06]  /*01e0*/  USHF.L.U32 UR9, UR4, 0x5, URZ ;  /* 0x0000000504097899 */ /* 0x000fcc00080006ff */
[----:B------:R-:W-:Y:S01]  /*01f0*/  VIADD R12, R2, UR9 ;  /* 0x00000009020c7c36 */ /* 0x000fe20008000000 */
[----:B------:R-:W-:Y:S02]  /*0200*/  IADD3 R15, PT, PT, R0, UR9, RZ ;  /* 0x00000009000f7c10 */ /* 0x000fe4000fffe0ff */
[----:B0-----:R-:W-:Y:S02]  /*0210*/  ISETP.GE.AND P0, PT, R16, UR8, PT ;  /* 0x0000000810007c0c */ /* 0x001fe4000bf06270 */
[----:B-1----:R-:W-:Y:S02]  /*0220*/  ISETP.GE.AND P1, PT, R12, UR7, PT ;  /* 0x000000070c007c0c */ /* 0x002fe4000bf26270 */
[----:B------:R-:W-:Y:S02]  /*0230*/  ISETP.GE.OR P0, PT, R15, UR7, P0 ;  /* 0x000000070f007c0c */ /* 0x000fe40008706670 */
[----:B------:R-:W-:-:S11]  /*0240*/  ISETP.GE.OR P1, PT, R19, UR6, P1 ;  /* 0x0000000613007c0c */ /* 0x000fd60008f26670 */
[----:B------:R-:W0:Y:S01]  /*0250*/  @!P0 LDC.64 R8, c[0x0][0x388] ;  /* 0x0000e200ff088b82 */ /* 0x000e220000000a00 */
[----:B------:R-:W-:Y:S02]  /*0260*/  @!P0 IMAD R15, R15, UR8, R16 ;  /* 0x000000080f0f8c24 */ /* 0x000fe4000f8e0210 */
[----:B------:R-:W-:Y:S01]  /*0270*/  @!P1 IMAD R13, R19, UR7, R12 ;  /* 0x00000007130d9c24 */ /* 0x000fe2000f8e020c */
[----:B------:R-:W-:-:S04]  /*0280*/  MOV R12, RZ ;  /* 0x000000ff000c7202 */ /* 0x000fc80000000f00 */
[----:B------:R-:W1:Y:S01]  /*0290*/  @!P1 LDC.64 R10, c[0x0][0x380] ;  /* 0x0000e000ff0a9b82 */ /* 0x000e620000000a00 */
[----:B0-----:R-:W-:-:S04]  /*02a0*/  @!P0 IMAD.WIDE R8, R15, 0x4, R8 ;  /* 0x000000040f088825 */ /* 0x001fc800078e0208 */
[----:B------:R-:W-:Y:S02]  /*02b0*/  IMAD.MOV.U32 R15, RZ, RZ, RZ ;  /* 0x000000ffff0f7224 */ /* 0x000fe400078e00ff */
[----:B-1----:R-:W-:-:S04]  /*02c0*/  @!P1 IMAD.WIDE R10, R13, 0x4, R10 ;  /* 0x000000040d0a9825 */ /* 0x002fc800078e020a */
[----:B------:R-:W2:Y:S04]  /*02d0*/  @!P0 LDG.E R15, desc[UR10][R8.64] ;  /* 0x0000000a080f8981 */ /* 0x000ea8000c1e1900 */
[----:B------:R-:W3:Y:S01]  /*02e0*/  @!P1 LDG.E R12, desc[UR10][R10.64] ;  /* 0x0000000a0a0c9981 */ /* 0x000ee2000c1e1900 */
[----:B------:R-:W-:Y:S01]  /*02f0*/  LEA R13, R2, R17, 0x2 ;  /* 0x00000011020d7211 */ /* 0x000fe200078e10ff */
[----:B------:R-:W-:Y:S02]  /*0300*/  UISETP.GE.AND UP0, UPT, UR9, UR7, UPT ;  /* 0x000000070900728c */ /* 0x000fe4000bf06270 */
[----:B------:R-:W-:-:S04]  /*0310*/  UIADD3 UR4, UPT, UPT, UR4, 0x1, URZ ;  /* 0x0000000104047890 */ /* 0x000fc8000fffe0ff */
[----:B------:R-:W-:Y:S01]  /*0320*/  UISETP.NE.AND UP1, UPT, UR4, UR5, UPT ;  /* 0x000000050400728c */ /* 0x000fe2000bf25270 */
[----:B---3--:R0:W-:Y:S04]  /*0330*/  STS [R13], R12 ;  /* 0x0000000c0d007388 */ /* 0x0081e80000000800 */
[----:B--2---:R0:W-:Y:S01]  /*0340*/  STS [R6], R15 ;  /* 0x0000000f06007388 */ /* 0x0041e20000000800 */
[----:B------:R-:W-:Y:S06]  /*0350*/  BAR.SYNC.DEFER_BLOCKING 0x0 ;  /* 0x0000000000007b1d */ /* 0x000fec0000010000 */
[----:B------:R-:W-:Y:S05]  /*0360*/  BRA.U UP0, `(.L_x_1) ;  /* 0x0000000500b47547 */ /* 0x000fea000b800000 */
[C---:B------:R-:W-:Y:S01]  /*0370*/  ISETP.GE.AND P0, PT, R3.reuse, 0x10, PT ;  /* 0x000000100300780c */ /* 0x040fe20003f06270 */
[----:B------:R-:W-:Y:S01]  /*0380*/  HFMA2 R22, -RZ, RZ, 0, 0 ;  /* 0x00000000ff167431 */ /* 0x000fe200000001ff */
[----:B------:R-:W-:-:S04]  /*0390*/  VIMNMX R20, PT, PT, R3, 0x20, PT ;  /* 0x0000002003147848 */ /* 0x000fc80003fe0100 */
[----:B------:R-:W-:-:S04]  /*03a0*/  VIMNMX R20, PT, PT, R20, 0x1, !PT ;  /* 0x0000000114147848 */ /* 0x000fc80007fe0100 */
[C---:B------:R-:W-:Y:S02]  /*03b0*/  LOP3.LUT R18, R20.reuse, 0x7, RZ, 0xc0, !PT ;  /* 0x0000000714127812 */ /* 0x040fe400078ec0ff */
[----:B------:R-:W-:Y:S01]  /*03c0*/  LOP3.LUT R21, R20, 0xf, RZ, 0xc0, !PT ;  /* 0x0000000f14157812 */ /* 0x000fe200078ec0ff */
[----:B------:R-:W-:Y:S06]  /*03d0*/  @!P0 BRA `(.L_x_2) ;  /* 0x0000000000b88947 */ /* 0x000fec0003800000 */
[----:B------:R-:W-:Y:S01]  /*03e0*/  LOP3.LUT R25, R20, 0x30, RZ, 0xc0, !PT ;  /* 0x0000003014197812 */ /* 0x000fe200078ec0ff */
[----:B------:R-:W-:Y:S01]  /*03f0*/  IMAD.MOV.U32 R23, RZ, RZ, R5 ;  /* 0x000000ffff177224 */ /* 0x000fe200078e0005 */
[----:B------:R-:W-:Y:S02]  /*0400*/  MOV R22, R4 ;  /* 0x0000000400167202 */ /* 0x000fe40000000f00 */
[----:B------:R-:W-:-:S07]  /*0410*/  IADD3 R24, PT, PT, -R25, RZ, RZ ;  /* 0x000000ff19187210 */ /* 0x000fce0007ffe1ff */
.L_x_3:
[----:B------:R-:W-:Y:S01]  /*0420*/  LDS R8, [R23+-0x400] ;  /* 0xfffc000017087984 */ /* 0x000fe20000000800 */
[----:B------:R-:W-:-:S03]  /*0430*/  IADD3 R24, PT, PT, R24, 0x10, RZ ;  /* 0x0000001018187810 */ /* 0x000fc60007ffe0ff */
[----:B0-----:R-:W0:Y:S01]  /*0440*/  LDS.128 R12, [R22+-0x20] ;  /* 0xffffe000160c7984 */ /* 0x001e220000000c00 */
[----:B------:R-:W-:-:S03]  /*0450*/  ISETP.NE.AND P0, PT, R24, RZ, PT ;  /* 0x000000ff1800720c */ /* 0x000fc60003f05270 */
[----:B------:R-:W1:Y:S04]  /*0460*/  LDS R9, [R23+-0x380] ;  /* 0xfffc800017097984 */ /* 0x000e680000000800 */
[----:B------:R-:W2:Y:S04]  /*0470*/  LDS R10, [R23+-0x300] ;  /* 0xfffd0000170a7984 */ /* 0x000ea80000000800 */
[----:B------:R-:W3:Y:S04]  /*0480*/  LDS R26, [R23+-0x280] ;  /* 0xfffd8000171a7984 */ /* 0x000ee80000000800 */
[----:B------:R-:W-:Y:S01]  /*0490*/  LDS R29, [R23+0x380] ;  /* 0x00038000171d7984 */ /* 0x000fe20000000800 */
[----:B0-----:R-:W-:-:S03]  /*04a0*/  FFMA R8, R12, R8, R27 ;  /* 0x000000080c087223 */ /* 0x001fc6000000001b */
[----:B------:R-:W-:Y:S01]  /*04b0*/  LDS R12, [R23+-0x100] ;  /* 0xffff0000170c7984 */ /* 0x000fe20000000800 */
[----:B-1----:R-:W-:-:S03]  /*04c0*/  FFMA R9, R9, R13, R8 ;  /* 0x0000000d09097223 */ /* 0x002fc60000000008 */
[----:B------:R-:W-:Y:S01]  /*04d0*/  LDS R13, [R23+-0x200] ;  /* 0xfffe0000170d7984 */ /* 0x000fe20000000800 */
[----:B--2---:R-:W-:-:S03]  /*04e0*/  FFMA R27, R10, R14, R9 ;  /* 0x0000000e0a1b7223 */ /* 0x004fc60000000009 */
[----:B------:R-:W0:Y:S01]  /*04f0*/  LDS.128 R8, [R22+-0x10] ;  /* 0xfffff00016087984 */ /* 0x000e220000000c00 */
[----:B---3--:R-:W-:-:S03]  /*0500*/  FFMA R15, R26, R15, R27 ;  /* 0x0000000f1a0f7223 */ /* 0x008fc6000000001b */
[----:B------:R-:W1:Y:S04]  /*0510*/  LDS R27, [R23+-0x180] ;  /* 0xfffe8000171b7984 */ /* 0x000e680000000800 */
[----:B------:R-:W2:Y:S01]  /*0520*/  LDS R26, [R23+-0x80] ;  /* 0xffff8000171a7984 */ /* 0x000ea20000000800 */
[----:B0-----:R-:W-:-:S04]  /*0530*/  FFMA R8, R8, R13, R15 ;  /* 0x0000000d08087223 */ /* 0x001fc8000000000f */
[----:B-1----:R-:W-:Y:S02]  /*0540*/  FFMA R27, R27, R9, R8 ;  /* 0x000000091b1b7223 */ /* 0x002fe40000000008 */
[----:B------:R-:W-:Y:S02]  /*0550*/  LDS R9, [R23] ;  /* 0x0000000017097984 */ /* 0x000fe40000000800 */
[----:B------:R-:W-:Y:S02]  /*0560*/  FFMA R27, R12, R10, R27 ;  /* 0x0000000a0c1b7223 */ /* 0x000fe4000000001b */
[----:B------:R-:W0:Y:S02]  /*0570*/  LDS.128 R12, [R22] ;  /* 0x00000000160c7984 */ /* 0x000e240000000c00 */
[----:B--2---:R-:W-:Y:S02]  /*0580*/  FFMA R11, R26, R11, R27 ;  /* 0x0000000b1a0b7223 */ /* 0x004fe4000000001b */
[----:B------:R-:W1:Y:S04]  /*0590*/  LDS R27, [R23+0x80] ;  /* 0x00008000171b7984 */ /* 0x000e680000000800 */
[----:B------:R-:W2:Y:S04]  /*05a0*/  LDS R8, [R23+0x100] ;  /* 0x0001000017087984 */ /* 0x000ea80000000800 */
[----:B------:R-:W3:Y:S01]  /*05b0*/  LDS R26, [R23+0x180] ;  /* 0x00018000171a7984 */ /* 0x000ee20000000800 */
[----:B0-----:R-:W-:-:S04]  /*05c0*/  FFMA R12, R12, R9, R11 ;  /* 0x000000090c0c7223 */ /* 0x001fc8000000000b */
[----:B-1----:R-:W-:Y:S02]  /*05d0*/  FFMA R27, R27, R13, R12 ;  /* 0x0000000d1b1b7223 */ /* 0x002fe4000000000c */
[----:B------:R-:W-:Y:S02]  /*05e0*/  LDS R13, [R23+0x200] ;  /* 0x00020000170d7984 */ /* 0x000fe40000000800 */
[----:B--2---:R-:W-:Y:S02]  /*05f0*/  FFMA R27, R8, R14, R27 ;  /* 0x0000000e081b7223 */ /* 0x004fe4000000001b */
[----:B------:R0:W1:Y:S02]  /*0600*/  LDS.128 R8, [R22+0x10] ;  /* 0x0000100016087984 */ /* 0x0000640000000c00 */
[----:B---3--:R-:W-:Y:S02]  /*0610*/  FFMA R15, R26, R15, R27 ;  /* 0x0000000f1a0f7223 */ /* 0x008fe4000000001b */
[----:B------:R-:W2:Y:S04]  /*0620*/  LDS R27, [R23+0x280] ;  /* 0x00028000171b7984 */ /* 0x000ea80000000800 */
[----:B------:R3:W4:Y:S01]  /*0630*/  LDS R12, [R23+0x300] ;  /* 0x00030000170c7984 */ /* 0x0007220000000800 */
[----:B0-----:R-:W-:Y:S01]  /*0640*/  VIADD R22, R22, 0x40 ;  /* 0x0000004016167836 */ /* 0x001fe20000000000 */
[----:B---3--:R-:W-:Y:S01]  /*0650*/  IADD3 R23, PT, PT, R23, 0x800, RZ ;  /* 0x0000080017177810 */ /* 0x008fe20007ffe0ff */
[----:B-1----:R-:W-:-:S04]  /*0660*/  FFMA R8, R8, R13, R15 ;  /* 0x0000000d08087223 */ /* 0x002fc8000000000f */
[----:B--2---:R-:W-:-:S04]  /*0670*/  FFMA R9, R27, R9, R8 ;  /* 0x000000091b097223 */ /* 0x004fc80000000008 */
[----:B----4-:R-:W-:-:S04]  /*0680*/  FFMA R10, R12, R10, R9 ;  /* 0x0000000a0c0a7223 */ /* 0x010fc80000000009 */
[----:B------:R-:W-:Y:S01]  /*0690*/  FFMA R27, R29, R11, R10 ;  /* 0x0000000b1d1b7223 */ /* 0x000fe2000000000a */
[----:B------:R-:W-:Y:S06]  /*06a0*/  @P0 BRA `(.L_x_3) ;  /* 0xfffffffc005c0947 */ /* 0x000fec000383ffff */
[----:B------:R-:W-:-:S07]  /*06b0*/  MOV R22, R25 ;  /* 0x0000001900167202 */ /* 0x000fce0000000f00 */
.L_x_2:
[----:B------:R-:W-:-:S13]  /*06c0*/  ISETP.NE.AND P0, PT, R21, RZ, PT ;  /* 0x000000ff1500720c */ /* 0x000fda0003f05270 */
[----:B------:R-:W-:Y:S05]  /*06d0*/  @!P0 BRA `(.L_x_1) ;  /* 0x0000000000d88947 */ /* 0x000fea0003800000 */
[----:B------:R-:W-:Y:S02]  /*06e0*/  ISETP.GE.U32.AND P0, PT, R21, 0x8, PT ;  /* 0x000000081500780c */ /* 0x000fe40003f06070 */
[----:B------:R-:W-:-:S11]  /*06f0*/  ISETP.NE.AND P1, PT, R18, RZ, PT ;  /* 0x000000ff1200720c */ /* 0x000fd60003f25270 */
[----:B------:R-:W-:Y:S05]  /*0700*/  @!P0 BRA `(.L_x_4) ;  /* 0x0000000000548947 */ /* 0x000fea0003800000 */
[C---:B------:R-:W-:Y:S01]  /*0710*/  LEA R23, R22.reuse, R7, 0x7 ;  /* 0x0000000716177211 */ /* 0x040fe200078e38ff */
[C---:B------:R-:W-:Y:S01]  /*0720*/  IMAD R28, R22.reuse, 0x4, R17 ;  /* 0x00000004161c7824 */ /* 0x040fe200078e0211 */
[----:B------:R-:W-:-:S03]  /*0730*/  IADD3 R22, PT, PT, R22, 0x8, RZ ;  /* 0x0000000816167810 */ /* 0x000fc60007ffe0ff */
[----:B0-----:R-:W-:Y:S04]  /*0740*/  LDS R12, [R23] ;  /* 0x00000000170c7984 */ /* 0x001fe80000000800 */
[----:B------:R-:W0:Y:S04]  /*0750*/  LDS.128 R8, [R28] ;  /* 0x000000001c087984 */ /* 0x000e280000000c00 */
[----:B------:R-:W1:Y:S04]  /*0760*/  LDS R13, [R23+0x80] ;  /* 0x00008000170d7984 */ /* 0x000e680000000800 */
[----:B------:R-:W2:Y:S04]  /*0770*/  LDS R21, [R23+0x100] ;  /* 0x0001000017157984 */ /* 0x000ea80000000800 */
[----:B------:R-:W-:Y:S04]  /*0780*/  LDS R24, [R23+0x280] ;  /* 0x0002800017187984 */ /* 0x000fe80000000800 */
[----:B------:R-:W-:Y:S04]  /*0790*/  LDS R25, [R23+0x300] ;  /* 0x0003000017197984 */ /* 0x000fe80000000800 */
[----:B------:R-:W-:Y:S01]  /*07a0*/  LDS R26, [R23+0x380] ;  /* 0x00038000171a7984 */ /* 0x000fe20000000800 */
[----:B0-----:R-:W-:-:S03]  /*07b0*/  FFMA R12, R8, R12, R27 ;  /* 0x0000000c080c7223 */ /* 0x001fc6000000001b */
[----:B------:R-:W0:Y:S01]  /*07c0*/  LDS R8, [R23+0x180] ;  /* 0x0001800017087984 */ /* 0x000e220000000800 */
[----:B-1----:R-:W-:-:S03]  /*07d0*/  FFMA R27, R13, R9, R12 ;  /* 0x000000090d1b7223 */ /* 0x002fc6000000000c */
[----:B------:R-:W-:Y:S01]  /*07e0*/  LDS R9, [R23+0x200] ;  /* 0x0002000017097984 */ /* 0x000fe20000000800 */
[----:B--2---:R-:W-:-:S03]  /*07f0*/  FFMA R21, R21, R10, R27 ;  /* 0x0000000a15157223 */ /* 0x004fc6000000001b */
[----:B------:R-:W1:Y:S01]  /*0800*/  LDS.128 R12, [R28+0x10] ;  /* 0x000010001c0c7984 */ /* 0x000e620000000c00 */
[----:B0-----:R-:W-:-:S04]  /*0810*/  FFMA R11, R8, R11, R21 ;  /* 0x0000000b080b7223 */ /* 0x001fc80000000015 */
[----:B-1----:R-:W-:-:S04]  /*0820*/  FFMA R9, R12, R9, R11 ;  /* 0x000000090c097223 */ /* 0x002fc8000000000b */
[----:B------:R-:W-:-:S04]  /*0830*/  FFMA R24, R24, R13, R9 ;  /* 0x0000000d18187223 */ /* 0x000fc80000000009 */
[----:B------:R-:W-:-:S04]  /*0840*/  FFMA R25, R25, R14, R24 ;  /* 0x0000000e19197223 */ /* 0x000fc80000000018 */
[----:B------:R-:W-:-:S07]  /*0850*/  FFMA R27, R26, R15, R25 ;  /* 0x0000000f1a1b7223 */ /* 0x000fce0000000019 */
.L_x_4:
[----:B------:R-:W-:Y:S05]  /*0860*/  @!P1 BRA `(.L_x_1) ;  /* 0x0000000000749947 */ /* 0x000fea0003800000 */
[----:B------:R-:W-:Y:S02]  /*0870*/  ISETP.GE.U32.AND P0, PT, R18, 0x4, PT ;  /* 0x000000041200780c */ /* 0x000fe40003f06070 */
[----:B------:R-:W-:-:S04]  /*0880*/  LOP3.LUT R20, R20, 0x3, RZ, 0xc0, !PT ;  /* 0x0000000314147812 */ /* 0x000fc800078ec0ff */
[----:B------:R-:W-:-:S07]  /*0890*/  ISETP.NE.AND P1, PT, R20, RZ, PT ;  /* 0x000000ff1400720c */ /* 0x000fce0003f25270 */
[----:B------:R-:W-:Y:S06]  /*08a0*/  @!P0 BRA `(.L_x_5) ;  /* 0x0000000000308947 */ /* 0x000fec0003800000 */
[C---:B------:R-:W-:Y:S02]  /*08b0*/  LEA R8, R22.reuse, R17, 0x2 ;  /* 0x0000001116087211 */ /* 0x040fe400078e10ff */
[C---:B0-----:R-:W-:Y:S01]  /*08c0*/  LEA R12, R22.reuse, R7, 0x7 ;  /* 0x00000007160c7211 */ /* 0x041fe200078e38ff */
[----:B------:R-:W-:-:S03]  /*08d0*/  VIADD R22, R22, 0x4 ;  /* 0x0000000416167836 */ /* 0x000fc60000000000 */
[----:B------:R-:W-:Y:S04]  /*08e0*/  LDS.128 R8, [R8] ;  /* 0x0000000008087984 */ /* 0x000fe80000000c00 */
[----:B------:R-:W0:Y:S04]  /*08f0*/  LDS R13, [R12] ;  /* 0x000000000c0d7984 */ /* 0x000e280000000800 */
[----:B------:R-:W1:Y:S04]  /*0900*/  LDS R15, [R12+0x80] ;  /* 0x000080000c0f7984 */ /* 0x000e680000000800 */
[----:B------:R-:W2:Y:S04]  /*0910*/  LDS R18, [R12+0x100] ;  /* 0x000100000c127984 */ /* 0x000ea80000000800 */
[----:B------:R-:W3:Y:S01]  /*0920*/  LDS R21, [R12+0x180] ;  /* 0x000180000c157984 */ /* 0x000ee20000000800 */
[----:B0-----:R-:W-:-:S04]  /*0930*/  FFMA R14, R8, R13, R27 ;  /* 0x0000000d080e7223 */ /* 0x001fc8000000001b */
[----:B-1----:R-:W-:-:S04]  /*0940*/  FFMA R9, R15, R9, R14 ;  /* 0x000000090f097223 */ /* 0x002fc8000000000e */
[----:B--2---:R-:W-:-:S04]  /*0950*/  FFMA R10, R18, R10, R9 ;  /* 0x0000000a120a7223 */ /* 0x004fc80000000009 */
[----:B---3--:R-:W-:-:S07]  /*0960*/  FFMA R27, R21, R11, R10 ;  /* 0x0000000b151b7223 */ /* 0x008fce000000000a */
.L_x_5:
[----:B------:R-:W-:Y:S05]  /*0970*/  @!P1 BRA `(.L_x_1) ;  /* 0x0000000000309947 */ /* 0x000fea0003800000 */
[C---:B------:R-:W-:Y:S02]  /*0980*/  LEA R8, R22.reuse, R17, 0x2 ;  /* 0x0000001116087211 */ /* 0x040fe400078e10ff */
[----:B------:R-:W-:Y:S02]  /*0990*/  LEA R22, R22, R7, 0x7 ;  /* 0x0000000716167211 */ /* 0x000fe400078e38ff */
[----:B------:R-:W-:Y:S02]  /*09a0*/  ISETP.NE.AND P0, PT, R20, 0x1, PT ;  /* 0x000000011400780c */ /* 0x000fe40003f05270 */
[----:B------:R-:W-:Y:S04]  /*09b0*/  LDS.128 R8, [R8] ;  /* 0x0000000008087984 */ /* 0x000fe80000000c00 */
[----:B0-----:R-:W0:Y:S02]  /*09c0*/  LDS R12, [R22] ;  /* 0x00000000160c7984 */ /* 0x001e240000000800 */
[----:B0-----:R-:W-:-:S05]  /*09d0*/  FFMA R27, R8, R12, R27 ;  /* 0x0000000c081b7223 */ /* 0x001fca000000001b */
[----:B------:R-:W-:Y:S05]  /*09e0*/  @!P0 BRA `(.L_x_1) ;  /* 0x0000000000148947 */ /* 0x000fea0003800000 */
[----:B------:R-:W-:Y:S01]  /*09f0*/  ISETP.NE.AND P0, PT, R20, 0x2, PT ;  /* 0x000000021400780c */ /* 0x000fe20003f05270 */
[----:B------:R-:W0:-:S12]  /*0a00*/  LDS R8, [R22+0x80] ;  /* 0x0000800016087984 */ /* 0x000e180000000800 */
[----:B------:R-:W1:Y:S01]  /*0a10*/  @P0 LDS R12, [R22+0x100] ;  /* 0x00010000160c0984 */ /* 0x000e620000000800 */
[----:B0-----:R-:W-:-:S04]  /*0a20*/  FFMA R27, R8, R9, R27 ;  /* 0x00000009081b7223 */ /* 0x001fc8000000001b */
[----:B-1----:R-:W-:-:S07]  /*0a30*/  @P0 FFMA R27, R12, R10, R27 ;  /* 0x0000000a0c1b0223 */ /* 0x002fce000000001b */
.L_x_1:
[----:B------:R-:W-:Y:S01]  /*0a40*/  BAR.SYNC.DEFER_BLOCKING 0x0 ;  /* 0x0000000000007b1d */ /* 0x000fe20000010000 */
[----:B------:R-:W-:-:S05]  /*0a50*/  IADD3 R3, PT, PT, R3, -0x20, RZ ;  /* 0xffffffe003037810 */ /* 0x000fca0007ffe0ff */
[----:B------:R-:W-:Y:S05]  /*0a60*/  BRA.U UP1, `(.L_x_6) ;  /* 0xfffffff501d47547 */ /* 0x000fea000b83ffff */
.L_x_0:
[----:B------:R-:W1:Y:S01]  /*0a70*/  LDCU UR4, c[0x0][0x3a0] ;  /* 0x00007400ff0477ac */ /* 0x000e620008000800 */
[----:B------:R-:W2:Y:S01]  /*0a80*/  LDCU UR5, c[0x0][0x398] ;  /* 0x00007300ff0577ac */ /* 0x000ea20008000800 */
[----:B-1----:R-:W-:-:S04]  /*0a90*/  ISETP.GE.AND P0, PT, R16, UR4, PT ;  /* 0x0000000410007c0c */ /* 0x002fc8000bf06270 */
[----:B--2---:R-:W-:-:S13]  /*0aa0*/  ISETP.GE.OR P0, PT, R19, UR5, P0 ;  /* 0x0000000513007c0c */ /* 0x004fda0008706670 */
[----:B------:R-:W-:Y:S05]  /*0ab0*/  @P0 EXIT ;  /* 0x000000000000094d */ /* 0x000fea0003800000 */
[----:B------:R-:W1:Y:S01]  /*0ac0*/  LDC.64 R2, c[0x0][0x390] ;  /* 0x0000e400ff027b82 */ /* 0x000e620000000a00 */
[----:B------:R-:W-:-:S04]  /*0ad0*/  IMAD R19, R19, UR4, R16 ;  /* 0x0000000413137c24 */ /* 0x000fc8000f8e0210 */
[----:B-1----:R-:W-:-:S05]  /*0ae0*/  IMAD.WIDE.U32 R2, R19, 0x4, R2 ;  /* 0x0000000413027825 */ /* 0x002fca00078e0002 */
[----:B------:R-:W-:Y:S01]  /*0af0*/  STG.E desc[UR10][R2.64], R27 ;  /* 0x0000001b02007986 */ /* 0x000fe2000c10190a */
[----:B------:R-:W-:Y:S05]  /*0b00*/  EXIT ;  /* 0x000000000000794d */ /* 0x000fea0003800000 */
.L_x_7:
[----:B------:R-:W-:-:S00]  /*0b10*/  BRA `(.L_x_7) ;  /* 0xfffffffc00fc7947 */ /* 0x000fc0000383ffff */
[----:B------:R-:W-:-:S00]  /*0b20*/  NOP ;  /* 0x0000000000007918 */ /* 0x000fc00000000000 */
        /* <DEDUP_REMOVED lines=13> */
.L_x_32:


//--------------------- .text._Z9rp_tilingPKfS0_Pfiii --------------------------
	.section	.text._Z9rp_tilingPKfS0_Pfiii,"ax",@progbits
	.align	128
        .global         _Z9rp_tilingPKfS0_Pfiii
        .type           _Z9rp_tilingPKfS0_Pfiii,@function
        .size           _Z9rp_tilingPKfS0_Pfiii,(.L_x_33 - _Z9rp_tilingPKfS0_Pfiii)
        .other          _Z9rp_tilingPKfS0_Pfiii,@"STO_CUDA_ENTRY STV_DEFAULT"
_Z9rp_tilingPKfS0_Pfiii:
.text._Z9rp_tilingPKfS0_Pfiii:
[----:B------:R-:W-:Y:S01]  /*0000*/  LDC R1, c[0x0][0x37c] ;  /* 0x0000df00ff017b82 */ /* 0x000fe20000000800 */
[----:B------:R-:W0:Y:S01]  /*0010*/  S2R R0, SR_TID.Y ;  /* 0x0000000000007919 */ /* 0x000e220000002200 */
[----:B------:R-:W1:Y:S01]  /*0020*/  LDCU UR4, c[0x0][0x39c] ;  /* 0x00007380ff0477ac */ /* 0x000e620008000800 */
[----:B------:R-:W-:Y:S01]  /*0030*/  IMAD.MOV.U32 R19, RZ, RZ, RZ ;  /* 0x000000ffff137224 */ /* 0x000fe200078e00ff */
[----:B------:R-:W0:Y:S01]  /*0040*/  S2R R7, SR_CTAID.Y ;  /* 0x0000000000077919 */ /* 0x000e220000002600 */
[----:B------:R-:W2:Y:S01]  /*0050*/  LDCU.64 UR10, c[0x0][0x358] ;  /* 0x00006b00ff0a77ac */ /* 0x000ea20008000a00 */
[----:B------:R-:W3:Y:S01]  /*0060*/  S2R R2, SR_TID.X ;  /* 0x0000000000027919 */ /* 0x000ee20000002100 */
[----:B------:R-:W3:Y:S01]  /*0070*/  S2R R3, SR_CTAID.X ;  /* 0x0000000000037919 */ /* 0x000ee20000002500 */
[----:B-1----:R-:W-:Y:S01]  /*0080*/  UISETP.GE.AND UP0, UPT, UR4, 0x1, UPT ;  /* 0x000000010400788c */ /* 0x002fe2000bf06270 */
[----:B0-----:R-:W-:Y:S02]  /*0090*/  IMAD R7, R7, 0x20, R0 ;  /* 0x0000002007077824 */ /* 0x001fe400078e0200 */
[----:B---3--:R-:W-:-:S06]  /*00a0*/  IMAD R6, R3, 0x20, R2 ;  /* 0x0000002003067824 */ /* 0x008fcc00078e0202 */
[----:B--2---:R-:W-:Y:S05]  /*00b0*/  BRA.U !UP0, `(.L_x_8) ;  /* 0x0000001908187547 */ /* 0x004fea000b800000 */
[----:B------:R-:W0:Y:S01]  /*00c0*/  S2UR UR8, SR_CgaCtaId ;  /* 0x00000000000879c3 */ /* 0x000e220000008800 */
[----:B------:R-:W1:Y:S01]  /*00d0*/  LDCU UR9, c[0x0][0x39c] ;  /* 0x00007380ff0977ac */ /* 0x000e620008000800 */
[----:B------:R-:W-:Y:S01]  /*00e0*/  IMAD.MOV.U32 R19, RZ, RZ, RZ ;  /* 0x000000ffff137224 */ /* 0x000fe200078e00ff */
        /* <DEDUP_REMOVED lines=9> */
[----:B------:R-:W-:-:S08]  /*0180*/  LEA R5, R2, UR7, 0x2 ;  /* 0x0000000702057c11 */ /* 0x000fd0000f8e10ff */
.L_x_30:
[----:B------:R-:W-:Y:S01]  /*0190*/  ISETP.NE.AND P0, PT, R2, RZ, PT ;  /* 0x000000ff0200720c */ /* 0x000fe20003f05270 */
[----:B------:R-:W-:Y:S01]  /*01a0*/  BSSY.RECONVERGENT B0, `(.L_x_9) ;  /* 0x00000f8000007945 */ /* 0x000fe20003800200 */
[----:B------:R-:W-:-:S04]  /*01b0*/  VIMNMX R17, PT, PT, R3, 0x20, PT ;  /* 0x0000002003117848 */ /* 0x000fc80003fe0100 */
[----:B------:R-:W-:-:S07]  /*01c0*/  VIMNMX R17, PT, PT, R17, 0x1, !PT ;  /* 0x0000000111117848 */ /* 0x000fce0007fe0100 */
[----:B0-----:R-:W-:Y:S05]  /*01d0*/  @P0 BRA `(.L_x_10) ;  /* 0x0000000c00d00947 */ /* 0x001fea0003800000 */
[----:B------:R-:W0:Y:S01]  /*01e0*/  LDCU UR6, c[0x0][0x39c] ;  /* 0x00007380ff0677ac */ /* 0x000e220008000800 */
[----:B------:R-:W-:Y:S01]  /*01f0*/  USHF.L.U32 UR14, UR4, 0x5, URZ ;  /* 0x00000005040e7899 */ /* 0x000fe200080006ff */
[----:B0-----:R-:W-:-:S05]  /*0200*/  IMAD.U32 R8, RZ, RZ, UR6 ;  /* 0x00000006ff087e24 */ /* 0x001fca000f8e00ff */
[----:B------:R-:W-:-:S13]  /*0210*/  ISETP.LE.AND P0, PT, R8, UR14, PT ;  /* 0x0000000e08007c0c */ /* 0x000fda000bf03270 */
[----:B------:R-:W-:Y:S05]  /*0220*/  @P0 BRA `(.L_x_10) ;  /* 0x0000000c00bc0947 */ /* 0x000fea0003800000 */
[----:B------:R-:W-:Y:S01]  /*0230*/  ISETP.GE.AND P0, PT, R3, 0x4, PT ;  /* 0x000000040300780c */ /* 0x000fe20003f06270 */
[----:B------:R-:W-:Y:S01]  /*0240*/  IMAD.MOV.U32 R13, RZ, RZ, RZ ;  /* 0x000000ffff0d7224 */ /* 0x000fe200078e00ff */
[----:B------:R-:W-:-:S11]  /*0250*/  LOP3.LUT R9, R17, 0x3, RZ, 0xc0, !PT ;  /* 0x0000000311097812 */ /* 0x000fd600078ec0ff */
[----:B------:R-:W-:Y:S05]  /*0260*/  @!P0 BRA `(.L_x_11) ;  /* 0x0000000c001c8947 */ /* 0x000fea0003800000 */
[----:B------:R-:W0:Y:S01]  /*0270*/  S2UR UR8, SR_CgaCtaId ;  /* 0x00000000000879c3 */ /* 0x000e220000008800 */
[----:B------:R-:W-:Y:S01]  /*0280*/  LOP3.LUT R18, R17, 0x3c, RZ, 0xc0, !PT ;  /* 0x0000003c11127812 */ /* 0x000fe200078ec0ff */
[----:B------:R-:W-:Y:S01]  /*0290*/  UMOV UR6, 0x400 ;  /* 0x0000040000067882 */ /* 0x000fe20000000000 */
[----:B------:R-:W-:-:S03]  /*02a0*/  IMAD R11, R7, R8, UR14 ;  /* 0x0000000e070b7e24 */ /* 0x000fc6000f8e0208 */
[----:B------:R-:W-:-:S05]  /*02b0*/  IMAD.MOV R16, RZ, RZ, -R18 ;  /* 0x000000ffff107224 */ /* 0x000fca00078e0a12 */
[----:B------:R-:W-:Y:S01]  /*02c0*/  ISETP.GE.AND P0, PT, R16, RZ, PT ;  /* 0x000000ff1000720c */ /* 0x000fe20003f06270 */
[----:B0-----:R-:W-:Y:S02]  /*02d0*/  ULEA UR8, UR8, UR6, 0x18 ;  /* 0x0000000608087291 */ /* 0x001fe4000f8ec0ff */
[----:B------:R-:W-:-:S04]  /*02e0*/  UIADD3 UR6, UPT, UPT, UR14, 0x3, URZ ;  /* 0x000000030e067890 */ /* 0x000fc8000fffe0ff */
[----:B------:R-:W-:-:S05]  /*02f0*/  LEA R4, R0, UR8, 0x7 ;  /* 0x0000000800047c11 */ /* 0x000fca000f8e38ff */
[----:B------:R-:W-:Y:S01]  /*0300*/  VIADD R10, R4, 0x8 ;  /* 0x00000008040a7836 */ /* 0x000fe20000000000 */
[----:B------:R-:W-:Y:S06]  /*0310*/  @P0 BRA `(.L_x_12) ;  /* 0x00000008006c0947 */ /* 0x000fec0003800000 */
[----:B------:R-:W-:Y:S02]  /*0320*/  IADD3 R12, PT, PT, -R16, RZ, RZ ;  /* 0x000000ff100c7210 */ /* 0x000fe40007ffe1ff */
[----:B------:R-:W-:Y:S02]  /*0330*/  PLOP3.LUT P0, PT, PT, PT, PT, 0x80, 0x8 ;  /* 0x000000000008781c */ /* 0x000fe40003f0f070 */
[----:B------:R-:W-:-:S13]  /*0340*/  ISETP.GT.AND P1, PT, R12, 0xc, PT ;  /* 0x0000000c0c00780c */ /* 0x000fda0003f24270 */
[----:B------:R-:W-:Y:S05]  /*0350*/  @!P1 BRA `(.L_x_13) ;  /* 0x0000000400789947 */ /* 0x000fea0003800000 */
[----:B------:R-:W0:Y:S01]  /*0360*/  LDC.64 R12, c[0x0][0x380] ;  /* 0x0000e000ff0c7b82 */ /* 0x000e220000000a00 */
[----:B------:R-:W1:Y:S01]  /*0370*/  LDCU UR8, c[0x0][0x398] ;  /* 0x00007300ff0877ac */ /* 0x000e620008000800 */
[----:B------:R-:W-:Y:S01]  /*0380*/  PLOP3.LUT P0, PT, PT, PT, PT, 0x8, 0x80 ;  /* 0x000000000080781c */ /* 0x000fe20003f0e170 */
[----:B------:R-:W2:Y:S01]  /*0390*/  LDCU UR15, c[0x0][0x398] ;  /* 0x00007300ff0f77ac */ /* 0x000ea20008000800 */
[----:B------:R-:W3:Y:S01]  /*03a0*/  LDCU UR16, c[0x0][0x39c] ;  /* 0x00007380ff1077ac */ /* 0x000ee20008000800 */
[----:B-1----:R-:W-:-:S13]  /*03b0*/  ISETP.GE.AND P1, PT, R7, UR8, PT ;  /* 0x0000000807007c0c */ /* 0x002fda000bf26270 */
.L_x_14:
[----:B------:R-:W-:Y:S01]  /*03c0*/  UIADD3 UR8, UPT, UPT, UR6, -0x3, URZ ;  /* 0xfffffffd06087890 */ /* 0x000fe2000fffe0ff */
[----:B---3--:R-:W-:Y:S01]  /*03d0*/  IMAD.U32 R8, RZ, RZ, UR16 ;  /* 0x00000010ff087e24 */ /* 0x008fe2000f8e00ff */
[----:B------:R-:W-:Y:S01]  /*03e0*/  CS2R R28, SRZ ;  /* 0x00000000001c7805 */ /* 0x000fe2000001ff00 */
[----:B0-----:R-:W-:-:S03]  /*03f0*/  IMAD.WIDE R14, R11, 0x4, R12 ;  /* 0x000000040b0e7825 */ /* 0x001fc600078e020c */
[----:B------:R-:W-:Y:S01]  /*0400*/  ISETP.LE.OR P2, PT, R8, UR8, P1 ;  /* 0x0000000808007c0c */ /* 0x000fe20008f43670 */
[----:B------:R-:W-:Y:S01]  /*0410*/  UIADD3 UR8, UPT, UPT, UR6, -0x1, URZ ;  /* 0xffffffff06087890 */ /* 0x000fe2000fffe0ff */
[----:B------:R-:W-:-:S11]  /*0420*/  CS2R R26, SRZ ;  /* 0x00000000001a7805 */ /* 0x000fd6000001ff00 */
[----:B------:R-:W3:Y:S01]  /*0430*/  @!P2 LDG.E R28, desc[UR10][R14.64] ;  /* 0x0000000a0e1ca981 */ /* 0x000ee2000c1e1900 */
[----:B------:R-:W-:Y:S01]  /*0440*/  ISETP.LE.OR P2, PT, R8, UR8, P1 ;  /* 0x0000000808007c0c */ /* 0x000fe20008f43670 */
[----:B------:R-:W-:Y:S01]  /*0450*/  UIADD3 UR8, UPT, UPT, UR6, -0x2, URZ ;  /* 0xfffffffe06087890 */ /* 0x000fe2000fffe0ff */
[----:B------:R-:W-:Y:S01]  /*0460*/  CS2R R24, SRZ ;  /* 0x0000000000187805 */ /* 0x000fe2000001ff00 */
[----:B------:R-:W-:-:S10]  /*0470*/  UIADD3 UR12, UPT, UPT, UR6, 0x2, URZ ;  /* 0x00000002060c7890 */ /* 0x000fd4000fffe0ff */
[----:B------:R-:W4:Y:S01]  /*0480*/  @!P2 LDG.E R26, desc[UR10][R14.64+0x8] ;  /* 0x0000080a0e1aa981 */ /* 0x000f22000c1e1900 */
[C---:B------:R-:W-:Y:S02]  /*0490*/  ISETP.LE.OR P2, PT, R8.reuse, UR6, P1 ;  /* 0x0000000608007c0c */ /* 0x040fe40008f43670 */
[----:B------:R-:W-:Y:S02]  /*04a0*/  CS2R R22, SRZ ;  /* 0x0000000000167805 */ /* 0x000fe4000001ff00 */
[----:B------:R-:W-:Y:S01]  /*04b0*/  ISETP.LE.OR P4, PT, R8, UR8, P1 ;  /* 0x0000000808007c0c */ /* 0x000fe20008f83670 */
[----:B------:R-:W-:Y:S01]  /*04c0*/  UIADD3 UR8, UPT, UPT, UR6, 0x1, URZ ;  /* 0x0000000106087890 */ /* 0x000fe2000fffe0ff */
[----:B--2---:R-:W-:Y:S01]  /*04d0*/  ISETP.GE.AND P1, PT, R7, UR15, PT ;  /* 0x0000000f07007c0c */ /* 0x004fe2000bf26270 */
[----:B------:R-:W-:Y:S01]  /*04e0*/  VIADD R21, R11, 0x4 ;  /* 0x000000040b157836 */ /* 0x000fe20000000000 */
[----:B------:R-:W-:-:S03]  /*04f0*/  UIADD3 UR9, UPT, UPT, UR6, 0x4, URZ ;  /* 0x0000000406097890 */ /* 0x000fc6000fffe0ff */
[C---:B------:R-:W-:Y:S02]  /*0500*/  ISETP.LE.OR P3, PT, R8.reuse, UR8, P1 ;  /* 0x0000000808007c0c */ /* 0x040fe40008f63670 */
[----:B------:R-:W2:Y:S01]  /*0510*/  @!P2 LDG.E R25, desc[UR10][R14.64+0xc] ;  /* 0x00000c0a0e19a981 */ /* 0x000ea2000c1e1900 */
[C---:B------:R-:W-:Y:S01]  /*0520*/  ISETP.LE.OR P2, PT, R8.reuse, UR12, P1 ;  /* 0x0000000c08007c0c */ /* 0x040fe20008f43670 */
[----:B------:R-:W-:Y:S01]  /*0530*/  IMAD.WIDE R20, R21, 0x4, R12 ;  /* 0x0000000415147825 */ /* 0x000fe200078e020c */
[----:B------:R-:W-:Y:S01]  /*0540*/  UIADD3 UR8, UPT, UPT, UR6, 0x3, URZ ;  /* 0x0000000306087890 */ /* 0x000fe2000fffe0ff */
[----:B------:R0:W5:Y:S07]  /*0550*/  @!P4 LDG.E R23, desc[UR10][R14.64+0x4] ;  /* 0x0000040a0e17c981 */ /* 0x00016e000c1e1900 */
[----:B------:R-:W2:Y:S04]  /*0560*/  @!P3 LDG.E R24, desc[UR10][R20.64] ;  /* 0x0000000a1418b981 */ /* 0x000ea8000c1e1900 */
[----:B------:R-:W2:Y:S01]  /*0570*/  @!P2 LDG.E R22, desc[UR10][R20.64+0x4] ;  /* 0x0000040a1416a981 */ /* 0x000ea2000c1e1900 */
[----:B------:R-:W-:Y:S01]  /*0580*/  ISETP.LE.OR P4, PT, R8, UR8, P1 ;  /* 0x0000000808007c0c */ /* 0x000fe20008f83670 */
[----:B------:R-:W-:Y:S01]  /*0590*/  UIADD3 UR8, UPT, UPT, UR6, 0x5, URZ ;  /* 0x0000000506087890 */ /* 0x000fe2000fffe0ff */
[----:B0-----:R-:W-:-:S05]  /*05a0*/  VIADD R15, R11, 0x8 ;  /* 0x000000080b0f7836 */ /* 0x001fca0000000000 */
[C---:B------:R-:W-:Y:S01]  /*05b0*/  ISETP.LE.OR P2, PT, R8.reuse, UR8, P1 ;  /* 0x0000000808007c0c */ /* 0x040fe20008f43670 */
[----:B------:R-:W-:Y:S01]  /*05c0*/  IMAD.WIDE R14, R15, 0x4, R12 ;  /* 0x000000040f0e7825 */ /* 0x000fe200078e020c */
[----:B------:R-:W-:Y:S01]  /*05d0*/  ISETP.LE.OR P5, PT, R8, UR9, P1 ;  /* 0x0000000908007c0c */ /* 0x000fe20008fa3670 */
[----:B------:R-:W-:Y:S02]  /*05e0*/  UIADD3 UR12, UPT, UPT, UR6, 0x6, URZ ;  /* 0x00000006060c7890 */ /* 0x000fe4000fffe0ff */
[----:B------:R-:W-:Y:S01]  /*05f0*/  UIADD3 UR8, UPT, UPT, UR6, 0x7, URZ ;  /* 0x0000000706087890 */ /* 0x000fe2000fffe0ff */
[----:B------:R-:W2:Y:S01]  /*0600*/  @!P4 LDG.E R27, desc[UR10][R20.64+0x8] ;  /* 0x0000080a141bc981 */ /* 0x000ea2000c1e1900 */
[----:B------:R-:W-:-:S04]  /*0610*/  UIADD3 UR9, UPT, UPT, UR6, 0x8, URZ ;  /* 0x0000000806097890 */ /* 0x000fc8000fffe0ff */
[C---:B------:R-:W-:Y:S02]  /*0620*/  ISETP.LE.OR P3, PT, R8.reuse, UR8, P1 ;  /* 0x0000000808007c0c */ /* 0x040fe40008f63670 */
[----:B------:R-:W-:Y:S02]  /*0630*/  ISETP.LE.OR P4, PT, R8, UR9, P1 ;  /* 0x0000000908007c0c */ /* 0x000fe40008f83670 */
[----:B------:R0:W2:Y:S01]  /*0640*/  @!P5 LDG.E R29, desc[UR10][R20.64+0xc] ;  /* 0x00000c0a141dd981 */ /* 0x0000a2000c1e1900 */
[----:B------:R-:W-:Y:S02]  /*0650*/  UIADD3 UR13, UPT, UPT, UR6, 0xa, URZ ;  /* 0x0000000a060d7890 */ /* 0x000fe4000fffe0ff */
[----:B------:R-:W-:Y:S02]  /*0660*/  UIADD3 UR8, UPT, UPT, UR6, 0x9, URZ ;  /* 0x0000000906087890 */ /* 0x000fe4000fffe0ff */
[----:B------:R-:W-:Y:S01]  /*0670*/  UIADD3 UR9, UPT, UPT, UR6, 0xb, URZ ;  /* 0x0000000b06097890 */ /* 0x000fe2000fffe0ff */
[----:B0-----:R-:W-:-:S06]  /*0680*/  CS2R R20, SRZ ;  /* 0x0000000000147805 */ /* 0x001fcc000001ff00 */
[----:B------:R-:W2:Y:S01]  /*0690*/  @!P3 LDG.E R20, desc[UR10][R14.64+0x8] ;  /* 0x0000080a0e14b981 */ /* 0x000ea2000c1e1900 */
[----:B------:R-:W-:-:S03]  /*06a0*/  ISETP.LE.OR P3, PT, R8, UR13, P1 ;  /* 0x0000000d08007c0c */ /* 0x000fc60008f63670 */
[----:B------:R-:W2:Y:S01]  /*06b0*/  @!P4 LDG.E R21, desc[UR10][R14.64+0xc] ;  /* 0x00000c0a0e15c981 */ /* 0x000ea2000c1e1900 */
[----:B------:R-:W-:-:S03]  /*06c0*/  ISETP.LE.OR P4, PT, R8, UR9, P1 ;  /* 0x0000000908007c0c */ /* 0x000fc60008f83670 */
[----:B---3--:R0:W-:Y:S02]  /*06d0*/  STS [R10+-0x8], R28 ;  /* 0xfffff81c0a007388 */ /* 0x0081e40000000800 */
[----:B0-----:R-:W-:-:S06]  /*06e0*/  IMAD.MOV.U32 R28, RZ, RZ, RZ ;  /* 0x000000ffff1c7224 */ /* 0x001fcc00078e00ff */
[----:B------:R-:W3:Y:S01]  /*06f0*/  @!P2 LDG.E R28, desc[UR10][R14.64] ;  /* 0x0000000a0e1ca981 */ /* 0x000ee2000c1e1900 */
[----:B------:R-:W-:-:S03]  /*0700*/  ISETP.LE.OR P2, PT, R8, UR12, P1 ;  /* 0x0000000c08007c0c */ /* 0x000fc60008f43670 */
[----:B----4-:R0:W-:Y:S01]  /*0710*/  STS [R10], R26 ;  /* 0x0000001a0a007388 */ /* 0x0101e20000000800 */
[----:B------:R-:W-:Y:S01]  /*0720*/  UIADD3 UR12, UPT, UPT, UR6, 0xc, URZ ;  /* 0x0000000c060c7890 */ /* 0x000fe2000fffe0ff */
[----:B0-----:R-:W-:-:S05]  /*0730*/  HFMA2 R26, -RZ, RZ, 0, 0 ;  /* 0x00000000ff1a7431 */ /* 0x001fca00000001ff */
[C---:B------:R-:W-:Y:S01]  /*0740*/  ISETP.LE.OR P5, PT, R8.reuse, UR12, P1 ;  /* 0x0000000c08007c0c */ /* 0x040fe20008fa3670 */
[----:B-----5:R0:W-:Y:S04]  /*0750*/  STS [R10+-0x4], R23 ;  /* 0xfffffc170a007388 */ /* 0x0201e80000000800 */
[----:B------:R1:W4:Y:S01]  /*0760*/  @!P2 LDG.E R26, desc[UR10][R14.64+0x4] ;  /* 0x0000040a0e1aa981 */ /* 0x000322000c1e1900 */
[----:B------:R-:W-:Y:S01]  /*0770*/  ISETP.LE.OR P2, PT, R8, UR8, P1 ;  /* 0x0000000808007c0c */ /* 0x000fe20008f43670 */
[----:B0-----:R-:W-:Y:S02]  /*0780*/  VIADD R23, R11, 0xc ;  /* 0x0000000c0b177836 */ /* 0x001fe40000000000 */
[----:B--2---:R-:W-:Y:S04]  /*0790*/  STS [R10+0x4], R25 ;  /* 0x000004190a007388 */ /* 0x004fe80000000800 */
[----:B------:R0:W-:Y:S01]  /*07a0*/  STS [R10+0x8], R24 ;  /* 0x000008180a007388 */ /* 0x0001e20000000800 */
[----:B-1----:R-:W-:-:S03]  /*07b0*/  IMAD.WIDE R14, R23, 0x4, R12 ;  /* 0x00000004170e7825 */ /* 0x002fc600078e020c */
[----:B------:R1:W-:Y:S01]  /*07c0*/  STS [R10+0xc], R22 ;  /* 0x00000c160a007388 */ /* 0x0003e20000000800 */
[----:B0-----:R-:W-:Y:S02]  /*07d0*/  CS2R R24, SRZ ;  /* 0x0000000000187805 */ /* 0x001fe4000001ff00 */
[----:B-1----:R-:W-:-:S04]  /*07e0*/  CS2R R22, SRZ ;  /* 0x0000000000167805 */ /* 0x002fc8000001ff00 */
[----:B------:R-:W2:Y:S04]  /*07f0*/  @!P2 LDG.E R25, desc[UR10][R14.64] ;  /* 0x0000000a0e19a981 */ /* 0x000ea8000c1e1900 */
[----:B------:R-:W5:Y:S04]  /*0800*/  @!P3 LDG.E R23, desc[UR10][R14.64+0x4] ;  /* 0x0000040a0e17b981 */ /* 0x000f68000c1e1900 */
[----:B------:R-:W5:Y:S04]  /*0810*/  @!P4 LDG.E R22, desc[UR10][R14.64+0x8] ;  /* 0x0000080a0e16c981 */ /* 0x000f68000c1e1900 */
[----:B------:R-:W5:Y:S01]  /*0820*/  @!P5 LDG.E R24, desc[UR10][R14.64+0xc] ;  /* 0x00000c0a0e18d981 */ /* 0x000f62000c1e1900 */
[----:B------:R-:W-:-:S05]  /*0830*/  VIADD R16, R16, 0x10 ;  /* 0x0000001010107836 */ /* 0x000fca0000000000 */
[----:B------:R-:W-:Y:S01]  /*0840*/  ISETP.GE.AND P2, PT, R16, -0xc, PT ;  /* 0xfffffff41000780c */ /* 0x000fe20003f46270 */
[----:B------:R-:W-:Y:S01]  /*0850*/  UIADD3 UR6, UPT, UPT, UR6, 0x10, URZ ;  /* 0x0000001006067890 */ /* 0x000fe2000fffe0ff */
[----:B------:R-:W-:Y:S01]  /*0860*/  STS [R10+0x10], R27 ;  /* 0x0000101b0a007388 */ /* 0x000fe20000000800 */
[----:B------:R-:W-:-:S03]  /*0870*/  VIADD R11, R11, 0x10 ;  /* 0x000000100b0b7836 */ /* 0x000fc60000000000 */
[----:B------:R-:W-:Y:S04]  /*0880*/  STS [R10+0x14], R29 ;  /* 0x0000141d0a007388 */ /* 0x000fe80000000800 */
[----:B------:R-:W-:Y:S04]  /*0890*/  STS [R10+0x20], R20 ;  /* 0x000020140a007388 */ /* 0x000fe80000000800 */
[----:B------:R-:W-:Y:S04]  /*08a0*/  STS [R10+0x24], R21 ;  /* 0x000024150a007388 */ /* 0x000fe80000000800 */
[----:B---3--:R-:W-:Y:S04]  /*08b0*/  STS [R10+0x18], R28 ;  /* 0x0000181c0a007388 */ /* 0x008fe80000000800 */
[----:B----4-:R-:W-:Y:S04]  /*08c0*/  STS [R10+0x1c], R26 ;  /* 0x00001c1a0a007388 */ /* 0x010fe80000000800 */
[----:B--2---:R-:W-:Y:S04]  /*08d0*/  STS [R10+0x28], R25 ;  /* 0x000028190a007388 */ /* 0x004fe80000000800 */
[----:B-----5:R-:W-:Y:S04]  /*08e0*/  STS [R10+0x2c], R23 ;  /* 0x00002c170a007388 */ /* 0x020fe80000000800 */
[----:B------:R-:W-:Y:S04]  /*08f0*/  STS [R10+0x30], R22 ;  /* 0x000030160a007388 */ /* 0x000fe80000000800 */
[----:B------:R0:W-:Y:S02]  /*0900*/  STS [R10+0x34], R24 ;  /* 0x000034180a007388 */ /* 0x0001e40000000800 */
[----:B0-----:R-:W-:Y:S01]  /*0910*/  VIADD R10, R10, 0x40 ;  /* 0x000000400a0a7836 */ /* 0x001fe20000000000 */
[----:B------:R-:W-:Y:S06]  /*0920*/  @!P2 BRA `(.L_x_14) ;  /* 0xfffffff800a4a947 */ /* 0x000fec000383ffff */
[----:B------:R-:W-:-:S07]  /*0930*/  MOV R13, R18 ;  /* 0x00000012000d7202 */ /* 0x000fce0000000f00 */
.L_x_13:
[----:B------:R-:W-:-:S05]  /*0940*/  IMAD.MOV R12, RZ, RZ, -R16 ;  /* 0x000000ffff0c7224 */ /* 0x000fca00078e0a10 */
[----:B------:R-:W-:-:S13]  /*0950*/  ISETP.GT.AND P1, PT, R12, 0x4, PT ;  /* 0x000000040c00780c */ /* 0x000fda0003f24270 */
[----:B------:R-:W-:Y:S05]  /*0960*/  @!P1 BRA `(.L_x_15) ;  /* 0x0000000000d09947 */ /* 0x000fea0003800000 */
[----:B------:R-:W0:Y:S01]  /*0970*/  LDCU UR12, c[0x0][0x398] ;  /* 0x00007300ff0c77ac */ /* 0x000e220008000800 */
[----:B------:R-:W1:Y:S01]  /*0980*/  LDC.64 R12, c[0x0][0x380] ;  /* 0x0000e000ff0c7b82 */ /* 0x000e620000000a00 */
[----:B------:R-:W-:Y:S01]  /*0990*/  CS2R R22, SRZ ;  /* 0x0000000000167805 */ /* 0x000fe2000001ff00 */
[----:B------:R-:W-:Y:S01]  /*09a0*/  VIADD R21, R11, 0x4 ;  /* 0x000000040b157836 */ /* 0x000fe20000000000 */
[----:B------:R-:W-:Y:S01]  /*09b0*/  UIADD3 UR9, UPT, UPT, UR6, -0x3, URZ ;  /* 0xfffffffd06097890 */ /* 0x000fe2000fffe0ff */
[----:B------:R-:W-:Y:S01]  /*09c0*/  IMAD.MOV.U32 R25, RZ, RZ, RZ ;  /* 0x000000ffff197224 */ /* 0x000fe200078e00ff */
[----:B------:R-:W-:Y:S01]  /*09d0*/  UIADD3 UR15, UPT, UPT, UR6, -0x2, URZ ;  /* 0xfffffffe060f7890 */ /* 0x000fe2000fffe0ff */
[----:B------:R-:W-:Y:S01]  /*09e0*/  IMAD.MOV.U32 R27, RZ, RZ, RZ ;  /* 0x000000ffff1b7224 */ /* 0x000fe200078e00ff */
[----:B------:R-:W-:Y:S02]  /*09f0*/  UIADD3 UR16, UPT, UPT, UR6, 0x2, URZ ;  /* 0x0000000206107890 */ /* 0x000fe4000fffe0ff */
[----:B------:R-:W-:-:S02]  /*0a00*/  UIADD3 UR8, UPT, UPT, UR6, 0x4, URZ ;  /* 0x0000000406087890 */ /* 0x000fc4000fffe0ff */
[----:B------:R-:W-:Y:S01]  /*0a10*/  UIADD3 UR13, UPT, UPT, UR6, 0x1, URZ ;  /* 0x00000001060d7890 */ /* 0x000fe2000fffe0ff */
[----:B0-----:R-:W-:Y:S01]  /*0a20*/  ISETP.GE.AND P0, PT, R7, UR12, PT ;  /* 0x0000000c07007c0c */ /* 0x001fe2000bf06270 */
[----:B------:R-:W-:-:S03]  /*0a30*/  UIADD3 UR12, UPT, UPT, UR15, 0x1, URZ ;  /* 0x000000010f0c7890 */ /* 0x000fc6000fffe0ff */
[C---:B------:R-:W-:Y:S02]  /*0a40*/  ISETP.LE.OR P1, PT, R8.reuse, UR9, P0 ;  /* 0x0000000908007c0c */ /* 0x040fe40008723670 */
[C---:B------:R-:W-:Y:S01]  /*0a50*/  ISETP.LE.OR P4, PT, R8.reuse, UR6, P0 ;  /* 0x0000000608007c0c */ /* 0x040fe20008783670 */
[----:B------:R-:W-:Y:S01]  /*0a60*/  UIADD3 UR6, UPT, UPT, UR16, 0x1, URZ ;  /* 0x0000000110067890 */ /* 0x000fe2000fffe0ff */
[----:B-1----:R-:W-:Y:S01]  /*0a70*/  IMAD.WIDE R14, R11, 0x4, R12 ;  /* 0x000000040b0e7825 */ /* 0x002fe200078e020c */
[C---:B------:R-:W-:Y:S02]  /*0a80*/  ISETP.LE.OR P6, PT, R8.reuse, UR15, P0 ;  /* 0x0000000f08007c0c */ /* 0x040fe400087c3670 */
[C---:B------:R-:W-:Y:S02]  /*0a90*/  ISETP.LE.OR P5, PT, R8.reuse, UR12, P0 ;  /* 0x0000000c08007c0c */ /* 0x040fe400087a3670 */
[C---:B------:R-:W-:Y:S02]  /*0aa0*/  ISETP.LE.OR P3, PT, R8.reuse, UR13, P0 ;  /* 0x0000000d08007c0c */ /* 0x040fe40008763670 */
[----:B------:R-:W-:-:S02]  /*0ab0*/  ISETP.LE.OR P2, PT, R8, UR16, P0 ;  /* 0x0000001008007c0c */ /* 0x000fc40008743670 */
[----:B------:R-:W2:Y:S01]  /*0ac0*/  @!P1 LDG.E R23, desc[UR10][R14.64] ;  /* 0x0000000a0e179981 */ /* 0x000ea2000c1e1900 */
[C---:B------:R-:W-:Y:S02]  /*0ad0*/  ISETP.LE.OR P1, PT, R8.reuse, UR6, P0 ;  /* 0x0000000608007c0c */ /* 0x040fe40008723670 */
[----:B------:R-:W-:Y:S01]  /*0ae0*/  ISETP.LE.OR P0, PT, R8, UR8, P0 ;  /* 0x0000000808007c0c */ /* 0x000fe20008703670 */
[----:B------:R-:W-:Y:S01]  /*0af0*/  HFMA2 R20, -RZ, RZ, 0, 0 ;  /* 0x00000000ff147431 */ /* 0x000fe200000001ff */
[----:B------:R-:W-:Y:S01]  /*0b00*/  MOV R11, RZ ;  /* 0x000000ff000b7202 */ /* 0x000fe20000000f00 */
[----:B------:R-:W-:Y:S01]  /*0b10*/  IMAD.MOV.U32 R29, RZ, RZ, RZ ;  /* 0x000000ffff1d7224 */ /* 0x000fe200078e00ff */
[----:B------:R-:W3:Y:S01]  /*0b20*/  @!P6 LDG.E R25, desc[UR10][R14.64+0x4] ;  /* 0x0000040a0e19e981 */ /* 0x000ee2000c1e1900 */
[----:B------:R-:W-:Y:S02]  /*0b30*/  IMAD.MOV.U32 R18, RZ, RZ, RZ ;  /* 0x000000ffff127224 */ /* 0x000fe400078e00ff */
[----:B------:R-:W-:Y:S01]  /*0b40*/  IMAD.WIDE R12, R21, 0x4, R12 ;  /* 0x00000004150c7825 */ /* 0x000fe200078e020c */
[----:B------:R-:W4:Y:S04]  /*0b50*/  @!P5 LDG.E R11, desc[UR10][R14.64+0x8] ;  /* 0x0000080a0e0bd981 */ /* 0x000f28000c1e1900 */
[----:B------:R-:W5:Y:S04]  /*0b60*/  @!P4 LDG.E R27, desc[UR10][R14.64+0xc] ;  /* 0x00000c0a0e1bc981 */ /* 0x000f68000c1e1900 */
[----:B------:R-:W5:Y:S04]  /*0b70*/  @!P3 LDG.E R29, desc[UR10][R12.64] ;  /* 0x0000000a0c1db981 */ /* 0x000f68000c1e1900 */
[----:B------:R-:W5:Y:S04]  /*0b80*/  @!P2 LDG.E R18, desc[UR10][R12.64+0x4] ;  /* 0x0000040a0c12a981 */ /* 0x000f68000c1e1900 */
[----:B------:R-:W5:Y:S04]  /*0b90*/  @!P1 LDG.E R20, desc[UR10][R12.64+0x8] ;  /* 0x0000080a0c149981 */ /* 0x000f68000c1e1900 */
[----:B------:R0:W5:Y:S01]  /*0ba0*/  @!P0 LDG.E R22, desc[UR10][R12.64+0xc] ;  /* 0x00000c0a0c168981 */ /* 0x000162000c1e1900 */
[----:B------:R-:W-:Y:S01]  /*0bb0*/  VIADD R16, R16, 0x4 ;  /* 0x0000000410107836 */ /* 0x000fe20000000000 */
[----:B------:R-:W-:-:S03]  /*0bc0*/  PLOP3.LUT P0, PT, PT, PT, PT, 0x8, 0x80 ;  /* 0x000000000080781c */ /* 0x000fc60003f0e170 */
[----:B------:R-:W-:Y:S02]  /*0bd0*/  VIADD R16, R16, 0x4 ;  /* 0x0000000410107836 */ /* 0x000fe40000000000 */
[----:B0-----:R-:W-:Y:S01]  /*0be0*/  VIADD R12, R10, 0x10 ;  /* 0x000000100a0c7836 */ /* 0x001fe20000000000 */
[----:B------:R-:W-:Y:S01]  /*0bf0*/  LOP3.LUT R13, R17, 0x3c, RZ, 0xc0, !PT ;  /* 0x0000003c110d7812 */ /* 0x000fe200078ec0ff */
[----:B------:R-:W-:Y:S01]  /*0c00*/  UIADD3 UR6, UPT, UPT, UR8, 0x4, URZ ;  /* 0x0000000408067890 */ /* 0x000fe2000fffe0ff */
[----:B--2---:R-:W-:Y:S04]  /*0c10*/  STS [R10+-0x8], R23 ;  /* 0xfffff8170a007388 */ /* 0x004fe80000000800 */
[----:B---3--:R-:W-:Y:S04]  /*0c20*/  STS [R10+-0x4], R25 ;  /* 0xfffffc190a007388 */ /* 0x008fe80000000800 */
[----:B----4-:R0:W-:Y:S04]  /*0c30*/  STS [R10], R11 ;  /* 0x0000000b0a007388 */ /* 0x0101e80000000800 */
[----:B-----5:R-:W-:Y:S04]  /*0c40*/  STS [R10+0x4], R27 ;  /* 0x0000041b0a007388 */ /* 0x020fe80000000800 */
[----:B------:R-:W-:Y:S01]  /*0c50*/  STS [R10+0x8], R29 ;  /* 0x0000081d0a007388 */ /* 0x000fe20000000800 */
[----:B0-----:R-:W-:-:S03]  /*0c60*/  IADD3 R11, PT, PT, R21, 0x4, RZ ;  /* 0x00000004150b7810 */ /* 0x001fc60007ffe0ff */
[----:B------:R-:W-:Y:S04]  /*0c70*/  STS [R10+0xc], R18 ;  /* 0x00000c120a007388 */ /* 0x000fe80000000800 */
[----:B------:R-:W-:Y:S04]  /*0c80*/  STS [R10+0x10], R20 ;  /* 0x000010140a007388 */ /* 0x000fe80000000800 */
[----:B------:R0:W-:Y:S02]  /*0c90*/  STS [R10+0x14], R22 ;  /* 0x000014160a007388 */ /* 0x0001e40000000800 */
[----:B0-----:R-:W-:-:S07]  /*0ca0*/  VIADD R10, R12, 0x10 ;  /* 0x000000100c0a7836 */ /* 0x001fce0000000000 */
.L_x_15:
[----:B------:R-:W-:-:S13]  /*0cb0*/  ISETP.NE.OR P0, PT, R16, RZ, P0 ;  /* 0x000000ff1000720c */ /* 0x000fda0000705670 */
[----:B------:R-:W-:Y:S05]  /*0cc0*/  @!P0 BRA `(.L_x_11) ;  /* 0x0000000000848947 */ /* 0x000fea0003800000 */
.L_x_12:
[----:B------:R-:W0:Y:S01]  /*0cd0*/  LDC.64 R12, c[0x0][0x380] ;  /* 0x0000e000ff0c7b82 */ /* 0x000e220000000a00 */
[----:B------:R-:W1:Y:S01]  /*0ce0*/  LDCU UR8, c[0x0][0x398] ;  /* 0x00007300ff0877ac */ /* 0x000e620008000800 */
[----:B------:R-:W-:Y:S01]  /*0cf0*/  LOP3.LUT R18, R17, 0x3c, RZ, 0xc0, !PT ;  /* 0x0000003c11127812 */ /* 0x000fe200078ec0ff */
[----:B------:R-:W2:Y:S01]  /*0d00*/  LDCU UR13, c[0x0][0x39c] ;  /* 0x00007380ff0d77ac */ /* 0x000ea20008000800 */
[----:B-1----:R-:W-:-:S13]  /*0d10*/  ISETP.GE.AND P4, PT, R7, UR8, PT ;  /* 0x0000000807007c0c */ /* 0x002fda000bf86270 */
.L_x_16:
[----:B------:R-:W-:Y:S01]  /*0d20*/  UIADD3 UR12, UPT, UPT, UR6, -0x2, URZ ;  /* 0xfffffffe060c7890 */ /* 0x000fe2000fffe0ff */
[----:B--2---:R-:W-:Y:S01]  /*0d30*/  IMAD.U32 R8, RZ, RZ, UR13 ;  /* 0x0000000dff087e24 */ /* 0x004fe2000f8e00ff */
[----:B------:R-:W-:Y:S01]  /*0d40*/  UIADD3 UR8, UPT, UPT, UR6, -0x3, URZ ;  /* 0xfffffffd06087890 */ /* 0x000fe2000fffe0ff */
[----:B------:R-:W-:Y:S01]  /*0d50*/  HFMA2 R23, -RZ, RZ, 0, 0 ;  /* 0x00000000ff177431 */ /* 0x000fe200000001ff */
[----:B------:R-:W-:Y:S01]  /*0d60*/  UIADD3 UR9, UPT, UPT, UR6, -0x1, URZ ;  /* 0xffffffff06097890 */ /* 0x000fe2000fffe0ff */
[----:B------:R-:W-:Y:S01]  /*0d70*/  IMAD.MOV.U32 R21, RZ, RZ, RZ ;  /* 0x000000ffff157224 */ /* 0x000fe200078e00ff */
[C---:B------:R-:W-:Y:S01]  /*0d80*/  ISETP.LE.OR P1, PT, R8.reuse, UR12, P4 ;  /* 0x0000000c08007c0c */ /* 0x040fe2000a723670 */
[----:B------:R-:W-:Y:S01]  /*0d90*/  IMAD.MOV.U32 R25, RZ, RZ, RZ ;  /* 0x000000ffff197224 */ /* 0x000fe200078e00ff */
[C---:B------:R-:W-:Y:S01]  /*0da0*/  ISETP.LE.OR P0, PT, R8.reuse, UR8, P4 ;  /* 0x0000000808007c0c */ /* 0x040fe2000a703670 */
[----:B------:R-:W-:Y:S01]  /*0db0*/  IMAD.MOV.U32 R27, RZ, RZ, RZ ;  /* 0x000000ffff1b7224 */ /* 0x000fe200078e00ff */
[C---:B------:R-:W-:Y:S01]  /*0dc0*/  ISETP.LE.OR P2, PT, R8.reuse, UR9, P4 ;  /* 0x0000000908007c0c */ /* 0x040fe2000a743670 */
[----:B0-----:R-:W-:Y:S01]  /*0dd0*/  IMAD.WIDE R14, R11, 0x4, R12 ;  /* 0x000000040b0e7825 */ /* 0x001fe200078e020c */
[----:B------:R-:W-:-:S07]  /*0de0*/  ISETP.LE.OR P3, PT, R8, UR6, P4 ;  /* 0x0000000608007c0c */ /* 0x000fce000a763670 */
[----:B------:R-:W2:Y:S04]  /*0df0*/  @!P1 LDG.E R23, desc[UR10][R14.64+0x4] ;  /* 0x0000040a0e179981 */ /* 0x000ea8000c1e1900 */
[----:B------:R-:W3:Y:S04]  /*0e00*/  @!P0 LDG.E R21, desc[UR10][R14.64] ;  /* 0x0000000a0e158981 */ /* 0x000ee8000c1e1900 */
[----:B------:R-:W4:Y:S04]  /*0e10*/  @!P2 LDG.E R25, desc[UR10][R14.64+0x8] ;  /* 0x0000080a0e19a981 */ /* 0x000f28000c1e1900 */
[----:B------:R-:W5:Y:S01]  /*0e20*/  @!P3 LDG.E R27, desc[UR10][R14.64+0xc] ;  /* 0x00000c0a0e1bb981 */ /* 0x000f62000c1e1900 */
[----:B------:R-:W-:-:S05]  /*0e30*/  VIADD R16, R16, 0x4 ;  /* 0x0000000410107836 */ /* 0x000fca0000000000 */
[----:B------:R-:W-:Y:S01]  /*0e40*/  ISETP.NE.AND P0, PT, R16, RZ, PT ;  /* 0x000000ff1000720c */ /* 0x000fe20003f05270 */
[----:B------:R-:W-:Y:S01]  /*0e50*/  UIADD3 UR6, UPT, UPT, UR6, 0x4, URZ ;  /* 0x0000000406067890 */ /* 0x000fe2000fffe0ff */
[----:B------:R-:W-:Y:S01]  /*0e60*/  IADD3 R11, PT, PT, R11, 0x4, RZ ;  /* 0x000000040b0b7810 */ /* 0x000fe20007ffe0ff */
[----:B--2---:R-:W-:Y:S04]  /*0e70*/  STS [R10+-0x4], R23 ;  /* 0xfffffc170a007388 */ /* 0x004fe80000000800 */
[----:B---3--:R-:W-:Y:S04]  /*0e80*/  STS [R10+-0x8], R21 ;  /* 0xfffff8150a007388 */ /* 0x008fe80000000800 */
[----:B----4-:R-:W-:Y:S04]  /*0e90*/  STS [R10], R25 ;  /* 0x000000190a007388 */ /* 0x010fe80000000800 */
[----:B-----5:R0:W-:Y:S02]  /*0ea0*/  STS [R10+0x4], R27 ;  /* 0x0000041b0a007388 */ /* 0x0201e40000000800 */
[----:B0-----:R-:W-:Y:S01]  /*0eb0*/  VIADD R10, R10, 0x10 ;  /* 0x000000100a0a7836 */ /* 0x001fe20000000000 */
[----:B------:R-:W-:Y:S06]  /*0ec0*/  @P0 BRA `(.L_x_16) ;  /* 0xfffffffc00940947 */ /* 0x000fec000383ffff */
[----:B------:R-:W-:-:S07]  /*0ed0*/  IMAD.MOV.U32 R13, RZ, RZ, R18 ;  /* 0x000000ffff0d7224 */ /* 0x000fce00078e0012 */
.L_x_11:
[----:B------:R-:W-:-:S13]  /*0ee0*/  ISETP.NE.AND P0, PT, R9, RZ, PT ;  /* 0x000000ff0900720c */ /* 0x000fda0003f05270 */
[----:B------:R-:W-:Y:S05]  /*0ef0*/  @!P0 BRA `(.L_x_10) ;  /* 0x0000000000888947 */ /* 0x000fea0003800000 */
[----:B------:R-:W0:Y:S01]  /*0f00*/  LDCU UR6, c[0x0][0x398] ;  /* 0x00007300ff0677ac */ /* 0x000e220008000800 */
[----:B------:R-:W1:Y:S01]  /*0f10*/  LDC.64 R10, c[0x0][0x380] ;  /* 0x0000e000ff0a7b82 */ /* 0x000e620000000a00 */
[C---:B------:R-:W-:Y:S01]  /*0f20*/  VIADD R21, R13.reuse, UR14 ;  /* 0x0000000e0d157c36 */ /* 0x040fe20008000000 */
[----:B------:R-:W-:Y:S01]  /*0f30*/  BSSY.RECONVERGENT B1, `(.L_x_17) ;  /* 0x0000009000017945 */ /* 0x000fe20003800200 */
[----:B------:R-:W-:Y:S01]  /*0f40*/  LEA R23, R13, R4, 0x2 ;  /* 0x000000040d177211 */ /* 0x000fe200078e10ff */
[----:B------:R-:W-:Y:S02]  /*0f50*/  IMAD.MOV.U32 R12, RZ, RZ, RZ ;  /* 0x000000ffff0c7224 */ /* 0x000fe400078e00ff */
[C---:B------:R-:W-:Y:S01]  /*0f60*/  IMAD R15, R7.reuse, R8, R21 ;  /* 0x00000008070f7224 */ /* 0x040fe200078e0215 */
[----:B0-----:R-:W-:-:S04]  /*0f70*/  ISETP.GE.AND P0, PT, R7, UR6, PT ;  /* 0x0000000607007c0c */ /* 0x001fc8000bf06270 */
[----:B------:R-:W-:Y:S01]  /*0f80*/  ISETP.GE.OR P1, PT, R21, R8, P0 ;  /* 0x000000081500720c */ /* 0x000fe20000726670 */
[----:B-1----:R-:W-:-:S12]  /*0f90*/  IMAD.WIDE R10, R15, 0x4, R10 ;  /* 0x000000040f0a7825 */ /* 0x002fd800078e020a */
[----:B------:R-:W-:Y:S05]  /*0fa0*/  @P1 BRA `(.L_x_18) ;  /* 0x0000000000041947 */ /* 0x000fea0003800000 */
[----:B------:R0:W5:Y:S02]  /*0fb0*/  LDG.E R12, desc[UR10][R10.64] ;  /* 0x0000000a0a0c7981 */ /* 0x000164000c1e1900 */
.L_x_18:
[----:B------:R-:W-:Y:S05]  /*0fc0*/  BSYNC.RECONVERGENT B1 ;  /* 0x0000000000017941 */ /* 0x000fea0003800200 */
.L_x_17:
[----:B-----5:R1:W-:Y:S01]  /*0fd0*/  STS [R23], R12 ;  /* 0x0000000c17007388 */ /* 0x0203e20000000800 */
[----:B------:R-:W-:-:S13]  /*0fe0*/  ISETP.NE.AND P1, PT, R9, 0x1, PT ;  /* 0x000000010900780c */ /* 0x000fda0003f25270 */
[----:B-1----:R-:W-:Y:S05]  /*0ff0*/  @!P1 BRA `(.L_x_10) ;  /* 0x0000000000489947 */ /* 0x002fea0003800000 */
[----:B------:R-:W-:Y:S01]  /*1000*/  VIADD R13, R21, 0x1 ;  /* 0x00000001150d7836 */ /* 0x000fe20000000000 */
[----:B------:R-:W-:Y:S01]  /*1010*/  BSSY.RECONVERGENT B1, `(.L_x_19) ;  /* 0x0000005000017945 */ /* 0x000fe20003800200 */
[----:B------:R-:W-:-:S03]  /*1020*/  IMAD.MOV.U32 R12, RZ, RZ, RZ ;  /* 0x000000ffff0c7224 */ /* 0x000fc600078e00ff */
[----:B------:R-:W-:-:S13]  /*1030*/  ISETP.GE.OR P1, PT, R13, R8, P0 ;  /* 0x000000080d00720c */ /* 0x000fda0000726670 */
[----:B------:R-:W-:Y:S05]  /*1040*/  @P1 BRA `(.L_x_20) ;  /* 0x0000000000041947 */ /* 0x000fea0003800000 */
[----:B------:R1:W5:Y:S02]  /*1050*/  LDG.E R12, desc[UR10][R10.64+0x4] ;  /* 0x0000040a0a0c7981 */ /* 0x000364000c1e1900 */
.L_x_20:
[----:B------:R-:W-:Y:S05]  /*1060*/  BSYNC.RECONVERGENT B1 ;  /* 0x0000000000017941 */ /* 0x000fea0003800200 */
.L_x_19:
[----:B-----5:R2:W-:Y:S01]  /*1070*/  STS [R23+0x4], R12 ;  /* 0x0000040c17007388 */ /* 0x0205e20000000800 */
[----:B------:R-:W-:-:S13]  /*1080*/  ISETP.NE.AND P1, PT, R9, 0x2, PT ;  /* 0x000000020900780c */ /* 0x000fda0003f25270 */
[----:B--2---:R-:W-:Y:S05]  /*1090*/  @!P1 BRA `(.L_x_10) ;  /* 0x0000000000209947 */ /* 0x004fea0003800000 */
[----:B------:R-:W-:Y:S01]  /*10a0*/  IADD3 R9, PT, PT, R21, 0x2, RZ ;  /* 0x0000000215097810 */ /* 0x000fe20007ffe0ff */
[----:B------:R-:W-:Y:S03]  /*10b0*/  BSSY.RECONVERGENT B1, `(.L_x_21) ;  /* 0x0000005000017945 */ /* 0x000fe60003800200 */
[----:B------:R-:W-:Y:S01]  /*10c0*/  ISETP.GE.OR P0, PT, R9, R8, P0 ;  /* 0x000000080900720c */ /* 0x000fe20000706670 */
[----:B------:R-:W-:-:S12]  /*10d0*/  IMAD.MOV.U32 R8, RZ, RZ, RZ ;  /* 0x000000ffff087224 */ /* 0x000fd800078e00ff */
[----:B------:R-:W-:Y:S05]  /*10e0*/  @P0 BRA `(.L_x_22) ;  /* 0x0000000000040947 */ /* 0x000fea0003800000 */
[----:B------:R2:W5:Y:S02]  /*10f0*/  LDG.E R8, desc[UR10][R10.64+0x8] ;  /* 0x0000080a0a087981 */ /* 0x000564000c1e1900 */
.L_x_22:
[----:B------:R-:W-:Y:S05]  /*1100*/  BSYNC.RECONVERGENT B1 ;  /* 0x0000000000017941 */ /* 0x000fea0003800200 */
.L_x_21:
[----:B-----5:R3:W-:Y:S02]  /*1110*/  STS [R23+0x8], R8 ;  /* 0x0000080817007388 */ /* 0x0207e40000000800 */
.L_x_10:
[----:B------:R-:W-:Y:S05]  /*1120*/  BSYNC.RECONVERGENT B0 ;  /* 0x0000000000007941 */ /* 0x000fea0003800200 */
.L_x_9:
[----:B------:R-:W4:Y:S01]  /*1130*/  LDCU UR6, c[0x0][0x3a0] ;  /* 0x00007400ff0677ac */ /* 0x000f220008000800 */
[----:B------:R-:W-:Y:S01]  /*1140*/  LEA R9, R0, UR7, 0x7 ;  /* 0x0000000700097c11 */ /* 0x000fe2000f8e38ff */
[----:B------:R-:W-:Y:S01]  /*1150*/  BSSY.RECONVERGENT B0, `(.L_x_23) ;  /* 0x000000d000007945 */ /* 0x000fe20003800200 */
[----:B---3--:R-:W-:Y:S01]  /*1160*/  MOV R8, RZ ;  /* 0x000000ff00087202 */ /* 0x008fe20000000f00 */
[----:B------:R-:W3:Y:S02]  /*1170*/  LDCU UR9, c[0x0][0x39c] ;  /* 0x00007380ff0977ac */ /* 0x000ee40008000800 */
[----:B------:R-:W-:Y:S01]  /*1180*/  IMAD R13, R2, 0x4, R9 ;  /* 0x00000004020d7824 */ /* 0x000fe200078e0209 */
[----:B------:R-:W-:-:S06]  /*1190*/  USHF.L.U32 UR8, UR4, 0x5, URZ ;  /* 0x0000000504087899 */ /* 0x000fcc00080006ff */
[----:B012---:R-:W-:Y:S01]  /*11a0*/  VIADD R11, R0, UR8 ;  /* 0x00000008000b7c36 */ /* 0x007fe20008000000 */
[----:B----4-:R-:W-:-:S04]  /*11b0*/  ISETP.GE.AND P0, PT, R6, UR6, PT ;  /* 0x0000000606007c0c */ /* 0x010fc8000bf06270 */
[----:B---3--:R-:W-:-:S13]  /*11c0*/  ISETP.GE.OR P0, PT, R11, UR9, P0 ;  /* 0x000000090b007c0c */ /* 0x008fda0008706670 */
[----:B------:R-:W-:Y:S05]  /*11d0*/  @P0 BRA `(.L_x_24) ;  /* 0x0000000000100947 */ /* 0x000fea0003800000 */
[----:B------:R-:W0:Y:S01]  /*11e0*/  LDC.64 R8, c[0x0][0x388] ;  /* 0x0000e200ff087b82 */ /* 0x000e220000000a00 */
[----:B------:R-:W-:-:S04]  /*11f0*/  IMAD R11, R11, UR6, R6 ;  /* 0x000000060b0b7c24 */ /* 0x000fc8000f8e0206 */
[----:B0-----:R-:W-:-:S06]  /*1200*/  IMAD.WIDE R8, R11, 0x4, R8 ;  /* 0x000000040b087825 */ /* 0x001fcc00078e0208 */
[----:B------:R0:W5:Y:S02]  /*1210*/  LDG.E R8, desc[UR10][R8.64] ;  /* 0x0000000a08087981 */ /* 0x000164000c1e1900 */
.L_x_24:
[----:B------:R-:W-:Y:S05]  /*1220*/  BSYNC.RECONVERGENT B0 ;  /* 0x0000000000007941 */ /* 0x000fea0003800200 */
.L_x_23:
[----:B-----5:R1:W-:Y:S01]  /*1230*/  STS [R13], R8 ;  /* 0x000000080d007388 */ /* 0x0203e20000000800 */
[----:B------:R-:W-:Y:S01]  /*1240*/  UISETP.GE.AND UP0, UPT, UR8, UR9, UPT ;  /* 0x000000090800728c */ /* 0x000fe2000bf06270 */
[----:B------:R-:W-:Y:S08]  /*1250*/  BAR.SYNC.DEFER_BLOCKING 0x0 ;  /* 0x0000000000007b1d */ /* 0x000ff00000010000 */
[----:B-1----:R-:W-:Y:S05]  /*1260*/  BRA.U UP0, `(.L_x_25) ;  /* 0x0000000500987547 */ /* 0x002fea000b800000 */
[----:B------:R-:W-:Y:S01]  /*1270*/  ISETP.GE.AND P0, PT, R3, 0x10, PT ;  /* 0x000000100300780c */ /* 0x000fe20003f06270 */
[----:B------:R-:W-:-:S12]  /*1280*/  IMAD.MOV.U32 R16, RZ, RZ, RZ ;  /* 0x000000ffff107224 */ /* 0x000fd800078e00ff */
[----:B------:R-:W-:Y:S05]  /*1290*/  @!P0 BRA `(.L_x_26) ;  /* 0x0000000000ac8947 */ /* 0x000fea0003800000 */
[----:B------:R-:W-:Y:S01]  /*12a0*/  LOP3.LUT R16, R17, 0x30, RZ, 0xc0, !PT ;  /* 0x0000003011107812 */ /* 0x000fe200078ec0ff */
[----:B------:R-:W-:-:S07]  /*12b0*/  IMAD.MOV.U32 R21, RZ, RZ, RZ ;  /* 0x000000ffff157224 */ /* 0x000fce00078e00ff */
.L_x_27:
[C---:B------:R-:W-:Y:S01]  /*12c0*/  IMAD R18, R21.reuse, 0x80, R5 ;  /* 0x0000008015127824 */ /* 0x040fe200078e0205 */
[C---:B------:R-:W-:Y:S01]  /*12d0*/  LEA R20, R21.reuse, R4, 0x2 ;  /* 0x0000000415147211 */ /* 0x040fe200078e10ff */
[----:B------:R-:W-:-:S03]  /*12e0*/  VIADD R21, R21, 0x10 ;  /* 0x0000001015157836 */ /* 0x000fc60000000000 */
[----:B------:R-:W-:Y:S02]  /*12f0*/  LDS R24, [R18] ;  /* 0x0000000012187984 */ /* 0x000fe40000000800 */
[----:B------:R-:W-:Y:S02]  /*1300*/  ISETP.NE.AND P0, PT, R21, R16, PT ;  /* 0x000000101500720c */ /* 0x000fe40003f05270 */
[----:B------:R-:W1:Y:S04]  /*1310*/  LDS.128 R12, [R20] ;  /* 0x00000000140c7984 */ /* 0x000e680000000c00 */
[----:B------:R-:W2:Y:S04]  /*1320*/  LDS R25, [R18+0x80] ;  /* 0x0000800012197984 */ /* 0x000ea80000000800 */
[----:B------:R-:W3:Y:S04]  /*1330*/  LDS R27, [R18+0x100] ;  /* 0x00010000121b7984 */ /* 0x000ee80000000800 */
[----:B------:R-:W4:Y:S04]  /*1340*/  LDS R22, [R18+0x180] ;  /* 0x0001800012167984 */ /* 0x000f280000000800 */
[----:B------:R-:W-:Y:S04]  /*1350*/  LDS R23, [R18+0x200] ;  /* 0x0002000012177984 */ /* 0x000fe80000000800 */
[----:B0-----:R-:W0:Y:S04]  /*1360*/  LDS.128 R8, [R20+0x10] ;  /* 0x0000100014087984 */ /* 0x001e280000000c00 */
[----:B------:R-:W5:Y:S01]  /*1370*/  LDS R26, [R18+0x280] ;  /* 0x00028000121a7984 */ /* 0x000f620000000800 */
[----:B-1----:R-:W-:-:S03]  /*1380*/  FFMA R12, R12, R24, R19 ;  /* 0x000000180c0c7223 */ /* 0x002fc60000000013 */
[----:B------:R-:W-:Y:S01]  /*1390*/  LDS R24, [R18+0x380] ;  /* 0x0003800012187984 */ /* 0x000fe20000000800 */
[----:B--2---:R-:W-:-:S03]  /*13a0*/  FFMA R12, R25, R13, R12 ;  /* 0x0000000d190c7223 */ /* 0x004fc6000000000c */
[----:B------:R-:W1:Y:S01]  /*13b0*/  LDS R25, [R18+0x300] ;  /* 0x0003000012197984 */ /* 0x000e620000000800 */
[----:B---3--:R-:W-:-:S03]  /*13c0*/  FFMA R27, R27, R14, R12 ;  /* 0x0000000e1b1b7223 */ /* 0x008fc6000000000c */
[----:B------:R-:W-:Y:S01]  /*13d0*/  LDS R19, [R18+0x400] ;  /* 0x0004000012137984 */ /* 0x000fe20000000800 */
[----:B----4-:R-:W-:-:S03]  /*13e0*/  FFMA R27, R22, R15, R27 ;  /* 0x0000000f161b7223 */ /* 0x010fc6000000001b */
[----:B------:R-:W2:Y:S04]  /*13f0*/  LDS.128 R12, [R20+0x20] ;  /* 0x00002000140c7984 */ /* 0x000ea80000000c00 */
[----:B------:R-:W3:Y:S01]  /*1400*/  LDS R22, [R18+0x480] ;  /* 0x0004800012167984 */ /* 0x000ee20000000800 */
[----:B0-----:R-:W-:-:S04]  /*1410*/  FFMA R23, R8, R23, R27 ;  /* 0x0000001708177223 */ /* 0x001fc8000000001b */
[----:B-----5:R-:W-:Y:S02]  /*1420*/  FFMA R26, R26, R9, R23 ;  /* 0x000000091a1a7223 */ /* 0x020fe40000000017 */
[----:B------:R-:W0:Y:S02]  /*1430*/  LDS R23, [R18+0x500] ;  /* 0x0005000012177984 */ /* 0x000e240000000800 */
[----:B-1----:R-:W-:Y:S02]  /*1440*/  FFMA R25, R25, R10, R26 ;  /* 0x0000000a19197223 */ /* 0x002fe4000000001a */
[----:B------:R-:W1:Y:S02]  /*1450*/  LDS R26, [R18+0x580] ;  /* 0x00058000121a7984 */ /* 0x000e640000000800 */
[----:B------:R-:W-:Y:S02]  /*1460*/  FFMA R27, R24, R11, R25 ;  /* 0x0000000b181b7223 */ /* 0x000fe40000000019 */
[----:B------:R-:W-:Y:S02]  /*1470*/  LDS R25, [R18+0x600] ;  /* 0x0006000012197984 */ /* 0x000fe40000000800 */
[----:B--2---:R-:W-:-:S02]  /*1480*/  FFMA R27, R12, R19, R27 ;  /* 0x000000130c1b7223 */ /* 0x004fc4000000001b */
[----:B------:R-:W2:Y:S02]  /*1490*/  LDS.128 R8, [R20+0x30] ;  /* 0x0000300014087984 */ /* 0x000ea40000000c00 */
[----:B---3--:R-:W-:Y:S02]  /*14a0*/  FFMA R22, R22, R13, R27 ;  /* 0x0000000d16167223 */ /* 0x008fe4000000001b */
[----:B------:R-:W3:Y:S04]  /*14b0*/  LDS R24, [R18+0x680] ;  /* 0x0006800012187984 */ /* 0x000ee80000000800 */
[----:B------:R-:W4:Y:S01]  /*14c0*/  LDS R19, [R18+0x700] ;  /* 0x0007000012137984 */ /* 0x000f220000000800 */
[----:B0-----:R-:W-:-:S03]  /*14d0*/  FFMA R23, R23, R14, R22 ;  /* 0x0000000e17177223 */ /* 0x001fc60000000016 */
[----:B------:R-:W0:Y:S01]  /*14e0*/  LDS R12, [R18+0x780] ;  /* 0x00078000120c7984 */ /* 0x000e220000000800 */
[----:B-1----:R-:W-:-:S04]  /*14f0*/  FFMA R15, R26, R15, R23 ;  /* 0x0000000f1a0f7223 */ /* 0x002fc80000000017 */
[----:B--2---:R-:W-:-:S04]  /*1500*/  FFMA R15, R8, R25, R15 ;  /* 0x00000019080f7223 */ /* 0x004fc8000000000f */
[----:B---3--:R-:W-:-:S04]  /*1510*/  FFMA R24, R24, R9, R15 ;  /* 0x0000000918187223 */ /* 0x008fc8000000000f */
[----:B----4-:R-:W-:-:S04]  /*1520*/  FFMA R19, R19, R10, R24 ;  /* 0x0000000a13137223 */ /* 0x010fc80000000018 */
[----:B0-----:R-:W-:Y:S01]  /*1530*/  FFMA R19, R12, R11, R19 ;  /* 0x0000000b0c137223 */ /* 0x001fe20000000013 */
[----:B------:R-:W-:Y:S06]  /*1540*/  @P0 BRA `(.L_x_27) ;  /* 0xfffffffc005c0947 */ /* 0x000fec000383ffff */
.L_x_26:
[----:B------:R-:W-:-:S13]  /*1550*/  LOP3.LUT P0, R8, R17, 0xf, RZ, 0xc0, !PT ;  /* 0x0000000f11087812 */ /* 0x000fda000780c0ff */
[----:B------:R-:W-:Y:S05]  /*1560*/  @!P0 BRA `(.L_x_25) ;  /* 0x0000000000d88947 */ /* 0x000fea0003800000 */
[----:B------:R-:W-:-:S13]  /*1570*/  ISETP.GE.U32.AND P0, PT, R8, 0x8, PT ;  /* 0x000000080800780c */ /* 0x000fda0003f06070 */
[----:B------:R-:W-:Y:S05]  /*1580*/  @!P0 BRA `(.L_x_28) ;  /* 0x0000000000548947 */ /* 0x000fea0003800000 */
[C---:B------:R-:W-:Y:S02]  /*1590*/  IMAD R26, R16.reuse, 0x80, R5 ;  /* 0x00000080101a7824 */ /* 0x040fe400078e0205 */
[C---:B------:R-:W-:Y:S01]  /*15a0*/  IMAD R24, R16.reuse, 0x4, R4 ;  /* 0x0000000410187824 */ /* 0x040fe200078e0204 */
[----:B------:R-:W-:Y:S02]  /*15b0*/  IADD3 R16, PT, PT, R16, 0x8, RZ ;  /* 0x0000000810107810 */ /* 0x000fe40007ffe0ff */
[----:B------:R-:W-:Y:S04]  /*15c0*/  LDS R27, [R26] ;  /* 0x000000001a1b7984 */ /* 0x000fe80000000800 */
[----:B0-----:R-:W0:Y:S04]  /*15d0*/  LDS.128 R8, [R24] ;  /* 0x0000000018087984 */ /* 0x001e280000000c00 */
[----:B------:R-:W1:Y:S04]  /*15e0*/  LDS R29, [R26+0x80] ;  /* 0x000080001a1d7984 */ /* 0x000e680000000800 */
[----:B------:R-:W2:Y:S04]  /*15f0*/  LDS R23, [R26+0x100] ;  /* 0x000100001a177984 */ /* 0x000ea80000000800 */
[----:B------:R-:W3:Y:S04]  /*1600*/  LDS R18, [R26+0x180] ;  /* 0x000180001a127984 */ /* 0x000ee80000000800 */
[----:B------:R-:W-:Y:S04]  /*1610*/  LDS R21, [R26+0x200] ;  /* 0x000200001a157984 */ /* 0x000fe80000000800 */
[----:B------:R-:W4:Y:S04]  /*1620*/  LDS.128 R12, [R24+0x10] ;  /* 0x00001000180c7984 */ /* 0x000f280000000c00 */
[----:B------:R-:W5:Y:S04]  /*1630*/  LDS R20, [R26+0x280] ;  /* 0x000280001a147984 */ /* 0x000f680000000800 */
[----:B------:R-:W5:Y:S04]  /*1640*/  LDS R25, [R26+0x300] ;  /* 0x000300001a197984 */ /* 0x000f680000000800 */
[----:B------:R-:W5:Y:S01]  /*1650*/  LDS R22, [R26+0x380] ;  /* 0x000380001a167984 */ /* 0x000f620000000800 */
[----:B0-----:R-:W-:-:S04]  /*1660*/  FFMA R8, R8, R27, R19 ;  /* 0x0000001b08087223 */ /* 0x001fc80000000013 */
[----:B-1----:R-:W-:-:S04]  /*1670*/  FFMA R8, R29, R9, R8 ;  /* 0x000000091d087223 */ /* 0x002fc80000000008 */
[----:B--2---:R-:W-:-:S04]  /*1680*/  FFMA R23, R23, R10, R8 ;  /* 0x0000000a17177223 */ /* 0x004fc80000000008 */
[----:B---3--:R-:W-:-:S04]  /*1690*/  FFMA R11, R18, R11, R23 ;  /* 0x0000000b120b7223 */ /* 0x008fc80000000017 */
[----:B----4-:R-:W-:-:S04]  /*16a0*/  FFMA R11, R12, R21, R11 ;  /* 0x000000150c0b7223 */ /* 0x010fc8000000000b */
[----:B-----5:R-:W-:-:S04]  /*16b0*/  FFMA R20, R20, R13, R11 ;  /* 0x0000000d14147223 */ /* 0x020fc8000000000b */
[----:B------:R-:W-:-:S04]  /*16c0*/  FFMA R25, R25, R14, R20 ;  /* 0x0000000e19197223 */ /* 0x000fc80000000014 */
[----:B------:R-:W-:-:S07]  /*16d0*/  FFMA R19, R22, R15, R25 ;  /* 0x0000000f16137223 */ /* 0x000fce0000000019 */
.L_x_28:
[----:B------:R-:W-:-:S13]  /*16e0*/  LOP3.LUT P0, R8, R17, 0x7, RZ, 0xc0, !PT ;  /* 0x0000000711087812 */ /* 0x000fda000780c0ff */
[----:B------:R-:W-:Y:S05]  /*16f0*/  @!P0 BRA `(.L_x_25) ;  /* 0x0000000000748947 */ /* 0x000fea0003800000 */
[----:B------:R-:W-:Y:S02]  /*1700*/  ISETP.GE.U32.AND P0, PT, R8, 0x4, PT ;  /* 0x000000040800780c */ /* 0x000fe40003f06070 */
[----:B------:R-:W-:-:S04]  /*1710*/  LOP3.LUT R17, R17, 0x3, RZ, 0xc0, !PT ;  /* 0x0000000311117812 */ /* 0x000fc800078ec0ff */
[----:B------:R-:W-:-:S07]  /*1720*/  ISETP.NE.AND P1, PT, R17, RZ, PT ;  /* 0x000000ff1100720c */ /* 0x000fce0003f25270 */
[----:B------:R-:W-:Y:S06]  /*1730*/  @!P0 BRA `(.L_x_29) ;  /* 0x0000000000308947 */ /* 0x000fec0003800000 */
[C---:B------:R-:W-:Y:S02]  /*1740*/  IMAD R8, R16.reuse, 0x4, R4 ;  /* 0x0000000410087824 */ /* 0x040fe400078e0204 */
[C---:B------:R-:W-:Y:S02]  /*1750*/  IMAD R12, R16.reuse, 0x80, R5 ;  /* 0x00000080100c7824 */ /* 0x040fe400078e0205 */
[----:B------:R-:W-:Y:S02]  /*1760*/  VIADD R16, R16, 0x4 ;  /* 0x0000000410107836 */ /* 0x000fe40000000000 */
[----:B0-----:R-:W-:Y:S04]  /*1770*/  LDS.128 R8, [R8] ;  /* 0x0000000008087984 */ /* 0x001fe80000000c00 */
        /* <DEDUP_REMOVED lines=8> */
.L_x_29:
[----:B------:R-:W-:Y:S05]  /*1800*/  @!P1 BRA `(.L_x_25) ;  /* 0x0000000000309947 */ /* 0x000fea0003800000 */
[C---:B------:R-:W-:Y:S01]  /*1810*/  LEA R8, R16.reuse, R4, 0x2 ;  /* 0x0000000410087211 */ /* 0x040fe200078e10ff */
[----:B------:R-:W-:Y:S01]  /*1820*/  IMAD R16, R16, 0x80, R5 ;  /* 0x0000008010107824 */ /* 0x000fe200078e0205 */
[----:B------:R-:W-:-:S04]  /*1830*/  ISETP.NE.AND P0, PT, R17, 0x1, PT ;  /* 0x000000011100780c */ /* 0x000fc80003f05270 */
[----:B0-----:R-:W-:Y:S04]  /*1840*/  LDS.128 R8, [R8] ;  /* 0x0000000008087984 */ /* 0x001fe80000000c00 */
[----:B------:R-:W0:Y:S02]  /*1850*/  LDS R12, [R16] ;  /* 0x00000000100c7984 */ /* 0x000e240000000800 */
[----:B0-----:R-:W-:-:S03]  /*1860*/  FFMA R19, R8, R12, R19 ;  /* 0x0000000c08137223 */ /* 0x001fc60000000013 */
[----:B------:R-:W-:Y:S05]  /*1870*/  @!P0 BRA `(.L_x_25) ;  /* 0x0000000000148947 */ /* 0x000fea0003800000 */
[----:B------:R-:W-:Y:S01]  /*1880*/  ISETP.NE.AND P0, PT, R17, 0x2, PT ;  /* 0x000000021100780c */ /* 0x000fe20003f05270 */
[----:B------:R-:W0:-:S12]  /*1890*/  LDS R8, [R16+0x80] ;  /* 0x0000800010087984 */ /* 0x000e180000000800 */
[----:B------:R-:W1:Y:S01]  /*18a0*/  @P0 LDS R12, [R16+0x100] ;  /* 0x00010000100c0984 */ /* 0x000e620000000800 */
[----:B0-----:R-:W-:-:S04]  /*18b0*/  FFMA R19, R8, R9, R19 ;  /* 0x0000000908137223 */ /* 0x001fc80000000013 */
[----:B-1----:R-:W-:-:S07]  /*18c0*/  @P0 FFMA R19, R12, R10, R19 ;  /* 0x0000000a0c130223 */ /* 0x002fce0000000013 */
.L_x_25:
[----:B------:R-:W-:Y:S01]  /*18d0*/  BAR.SYNC.DEFER_BLOCKING 0x0 ;  /* 0x0000000000007b1d */ /* 0x000fe20000010000 */
[----:B------:R-:W-:Y:S01]  /*18e0*/  UIADD3 UR4, UPT, UPT, UR4, 0x1, URZ ;  /* 0x0000000104047890 */ /* 0x000fe2000fffe0ff */
[----:B------:R-:W-:-:S03]  /*18f0*/  VIADD R3, R3, 0xffffffe0 ;  /* 0xffffffe003037836 */ /* 0x000fc60000000000 */
[----:B------:R-:W-:-:S09]  /*1900*/  UISETP.NE.AND UP0, UPT, UR4, UR5, UPT ;  /* 0x000000050400728c */ /* 0x000fd2000bf05270 */
[----:B------:R-:W-:Y:S05]  /*1910*/  BRA.U UP0, `(.L_x_30) ;  /* 0xffffffe9001c7547 */ /* 0x000fea000b83ffff */
.L_x_8:
        /* <DEDUP_REMOVED lines=10> */
.L_x_31:
        /* <DEDUP_REMOVED lines=12> */
.L_x_33:


//--------------------- .nv.shared._Z13normal_tilingPKfS0_Pfiii --------------------------
	.section	.nv.shared._Z13normal_tilingPKfS0_Pfiii,"aw",@nobits
	.sectionflags	@""
	.align	4
.nv.shared._Z13normal_tilingPKfS0_Pfiii:
	.zero		9216


//--------------------- .nv.shared.reserved.0     --------------------------
	.section	.nv.shared.reserved.0,"aw",@nobits
	.weak		__nv_reservedSMEM_offset_0_alias
	.size		__nv_reservedSMEM_offset_0_alias, 0, 64
	.other		__nv_reservedSMEM_offset_0_alias,@"STO_CUDA_RESERVED_SHARED STV_DEFAULT"
__nv_reservedSMEM_offset_0_alias:
	.zero		0
	.zero		64


//--------------------- .nv.shared._Z9rp_tilingPKfS0_Pfiii --------------------------
	.section	.nv.shared._Z9rp_tilingPKfS0_Pfiii,"aw",@nobits
	.sectionflags	@""
	.align	4
.nv.shared._Z9rp_tilingPKfS0_Pfiii:
	.zero		9216


//--------------------- .nv.constant0._Z13normal_tilingPKfS0_Pfiii --------------------------
	.section	.nv.constant0._Z13normal_tilingPKfS0_Pfiii,"a",@progbits
	.sectionflags	@""
	.align	4
.nv.constant0._Z13normal_tilingPKfS0_Pfiii:
	.zero		932


//--------------------- .nv.constant0._Z9rp_tilingPKfS0_Pfiii --------------------------
	.section	.nv.constant0._Z9rp_tilingPKfS0_Pfiii,"a",@progbits
	.sectionflags	@""
	.align	4
.nv.constant0._Z9rp_tilingPKfS0_Pfiii:
	.zero		932


//--------------------- SYMBOLS --------------------------

	.type		.nv.reservedSmem.offset0,@object
	.size		.nv.reservedSmem.offset0,0x4
	.type		.nv.reservedSmem.cap,@object
	.size		.nv.reservedSmem.cap,0x4
